//
// Generated by NVIDIA NVVM Compiler
//
// Compiler Build ID: CL-36424714
// Cuda compilation tools, release 13.0, V13.0.88
// Based on NVVM 20.0.0
//

.version 9.0
.target sm_100
.address_size 64

	// .globl	_Z8nextStepP6float4P6float3S2_S0_S2_S2_ii
// _ZZ8nextStepP6float4P6float3S2_S0_S2_S2_iiE6sh_pos has been demoted

.visible .entry _Z8nextStepP6float4P6float3S2_S0_S2_S2_ii(
	.param .u64 .ptr .align 1 _Z8nextStepP6float4P6float3S2_S0_S2_S2_ii_param_0,
	.param .u64 .ptr .align 1 _Z8nextStepP6float4P6float3S2_S0_S2_S2_ii_param_1,
	.param .u64 .ptr .align 1 _Z8nextStepP6float4P6float3S2_S0_S2_S2_ii_param_2,
	.param .u64 .ptr .align 1 _Z8nextStepP6float4P6float3S2_S0_S2_S2_ii_param_3,
	.param .u64 .ptr .align 1 _Z8nextStepP6float4P6float3S2_S0_S2_S2_ii_param_4,
	.param .u64 .ptr .align 1 _Z8nextStepP6float4P6float3S2_S0_S2_S2_ii_param_5,
	.param .u32 _Z8nextStepP6float4P6float3S2_S0_S2_S2_ii_param_6,
	.param .u32 _Z8nextStepP6float4P6float3S2_S0_S2_S2_ii_param_7
)
{
	.reg .pred 	%p<20>;
	.reg .b32 	%r<53>;
	.reg .b32 	%f<156>;
	.reg .b64 	%rd<25>;
	.reg .b64 	%fd<18>;
	// demoted variable
	.shared .align 16 .b8 _ZZ8nextStepP6float4P6float3S2_S0_S2_S2_iiE6sh_pos[2048];
	ld.param.u64 	%rd8, [_Z8nextStepP6float4P6float3S2_S0_S2_S2_ii_param_0];
	ld.param.u64 	%rd3, [_Z8nextStepP6float4P6float3S2_S0_S2_S2_ii_param_1];
	ld.param.u64 	%rd4, [_Z8nextStepP6float4P6float3S2_S0_S2_S2_ii_param_2];
	ld.param.u64 	%rd5, [_Z8nextStepP6float4P6float3S2_S0_S2_S2_ii_param_3];
	ld.param.u64 	%rd6, [_Z8nextStepP6float4P6float3S2_S0_S2_S2_ii_param_4];
	ld.param.u64 	%rd7, [_Z8nextStepP6float4P6float3S2_S0_S2_S2_ii_param_5];
	ld.param.u32 	%r26, [_Z8nextStepP6float4P6float3S2_S0_S2_S2_ii_param_6];
	ld.param.u32 	%r27, [_Z8nextStepP6float4P6float3S2_S0_S2_S2_ii_param_7];
	cvta.to.global.u64 	%rd1, %rd8;
	mov.u32 	%r1, %ctaid.x;
	mov.u32 	%r2, %ntid.x;
	mov.u32 	%r3, %tid.x;
	mad.lo.s32 	%r4, %r1, %r2, %r3;
	mul.wide.s32 	%rd9, %r4, 16;
	add.s64 	%rd2, %rd1, %rd9;
	ld.global.v4.f32 	{%f1, %f2, %f3, %f34}, [%rd2];
	mov.b32 	%r28, %f34;
	mov.b64 	%rd10, {%r29, %r28};
	setp.ge.s32 	%p1, %r4, %r26;
	{ .reg .b32 tmp; mov.b64 {tmp, %r5}, %rd10; }
	@%p1 bra 	$L__BB0_16;
	mov.u32 	%r6, %nctaid.x;
	mov.b32 	%f36, %r5;
	cvt.f64.f32 	%fd2, %f36;
	mul.f64 	%fd1, %fd2, 0d3DD25868F4DEAE16;
	and.b32  	%r7, %r2, 2046;
	and.b32  	%r31, %r2, -2;
	neg.s32 	%r8, %r31;
	mov.f32 	%f143, 0f00000000;
	mov.b32 	%r46, 0;
	mov.f32 	%f142, %f143;
	mov.f32 	%f141, %f143;
$L__BB0_2:
	mul.lo.s32 	%r10, %r46, %r2;
	add.s32 	%r11, %r10, %r3;
	setp.ge.u32 	%p2, %r11, %r26;
	@%p2 bra 	$L__BB0_4;
	mul.wide.u32 	%rd11, %r11, 16;
	add.s64 	%rd12, %rd1, %rd11;
	ld.global.v4.f32 	{%f37, %f38, %f39, %f40}, [%rd12];
	shl.b32 	%r32, %r3, 4;
	mov.u32 	%r33, _ZZ8nextStepP6float4P6float3S2_S0_S2_S2_iiE6sh_pos;
	add.s32 	%r34, %r33, %r32;
	st.shared.v4.f32 	[%r34], {%f37, %f38, %f39, %f40};
$L__BB0_4:
	setp.eq.s32 	%p3, %r2, 1;
	bar.sync 	0;
	mov.b32 	%r52, 0;
	@%p3 bra 	$L__BB0_11;
	sub.s32 	%r37, %r1, %r46;
	mad.lo.s32 	%r38, %r2, %r37, %r3;
	neg.s32 	%r49, %r38;
	add.s32 	%r47, %r38, -1;
	mov.u32 	%r39, _ZZ8nextStepP6float4P6float3S2_S0_S2_S2_iiE6sh_pos;
	add.s32 	%r50, %r39, 16;
	mov.u32 	%r48, %r10;
	mov.u32 	%r51, %r8;
$L__BB0_6:
	setp.eq.s32 	%p4, %r47, -1;
	setp.ge.u32 	%p5, %r48, %r26;
	or.pred  	%p6, %p4, %p5;
	@%p6 bra 	$L__BB0_8;
	ld.shared.v4.f32 	{%f42, %f43, %f44, %f45}, [%r50+-16];
	sub.f32 	%f46, %f42, %f1;
	sub.f32 	%f47, %f43, %f2;
	sub.f32 	%f48, %f44, %f3;
	mul.f32 	%f49, %f47, %f47;
	fma.rn.f32 	%f50, %f46, %f46, %f49;
	fma.rn.f32 	%f51, %f48, %f48, %f50;
	sqrt.rn.f32 	%f52, %f51;
	cvt.f64.f32 	%fd3, %f52;
	setp.lt.f64 	%p7, %fd3, 0d3EB0C6F7A0B5ED8D;
	selp.f32 	%f53, 0f358637BD, %f52, %p7;
	cvt.f64.f32 	%fd4, %f45;
	mul.f64 	%fd5, %fd1, %fd4;
	mul.f32 	%f54, %f53, %f53;
	cvt.f64.f32 	%fd6, %f54;
	div.rn.f64 	%fd7, %fd5, %fd6;
	cvt.rn.f32.f64 	%f55, %fd7;
	mul.f32 	%f56, %f46, %f55;
	div.rn.f32 	%f57, %f56, %f53;
	add.f32 	%f143, %f143, %f57;
	mul.f32 	%f58, %f47, %f55;
	div.rn.f32 	%f59, %f58, %f53;
	add.f32 	%f142, %f142, %f59;
	mul.f32 	%f60, %f48, %f55;
	div.rn.f32 	%f61, %f60, %f53;
	add.f32 	%f141, %f141, %f61;
$L__BB0_8:
	setp.eq.s32 	%p8, %r49, -1;
	add.s32 	%r40, %r48, 1;
	setp.ge.u32 	%p9, %r40, %r26;
	or.pred  	%p10, %p8, %p9;
	@%p10 bra 	$L__BB0_10;
	ld.shared.v4.f32 	{%f62, %f63, %f64, %f65}, [%r50];
	sub.f32 	%f66, %f62, %f1;
	sub.f32 	%f67, %f63, %f2;
	sub.f32 	%f68, %f64, %f3;
	mul.f32 	%f69, %f67, %f67;
	fma.rn.f32 	%f70, %f66, %f66, %f69;
	fma.rn.f32 	%f71, %f68, %f68, %f70;
	sqrt.rn.f32 	%f72, %f71;
	cvt.f64.f32 	%fd8, %f72;
	setp.lt.f64 	%p11, %fd8, 0d3EB0C6F7A0B5ED8D;
	selp.f32 	%f73, 0f358637BD, %f72, %p11;
	cvt.f64.f32 	%fd9, %f65;
	mul.f64 	%fd10, %fd1, %fd9;
	mul.f32 	%f74, %f73, %f73;
	cvt.f64.f32 	%fd11, %f74;
	div.rn.f64 	%fd12, %fd10, %fd11;
	cvt.rn.f32.f64 	%f75, %fd12;
	mul.f32 	%f76, %f66, %f75;
	div.rn.f32 	%f77, %f76, %f73;
	add.f32 	%f143, %f143, %f77;
	mul.f32 	%f78, %f67, %f75;
	div.rn.f32 	%f79, %f78, %f73;
	add.f32 	%f142, %f142, %f79;
	mul.f32 	%f80, %f68, %f75;
	div.rn.f32 	%f81, %f80, %f73;
	add.f32 	%f141, %f141, %f81;
$L__BB0_10:
	add.s32 	%r51, %r51, 2;
	add.s32 	%r50, %r50, 32;
	add.s32 	%r49, %r49, 2;
	add.s32 	%r48, %r48, 2;
	add.s32 	%r47, %r47, -2;
	setp.ne.s32 	%p12, %r51, 0;
	mov.u32 	%r52, %r7;
	@%p12 bra 	$L__BB0_6;
$L__BB0_11:
	and.b32  	%r41, %r2, 1;
	setp.eq.b32 	%p13, %r41, 1;
	not.pred 	%p14, %p13;
	@%p14 bra 	$L__BB0_14;
	add.s32 	%r42, %r52, %r10;
	setp.eq.s32 	%p15, %r4, %r42;
	setp.ge.u32 	%p16, %r42, %r26;
	or.pred  	%p17, %p15, %p16;
	@%p17 bra 	$L__BB0_14;
	shl.b32 	%r43, %r52, 4;
	mov.u32 	%r44, _ZZ8nextStepP6float4P6float3S2_S0_S2_S2_iiE6sh_pos;
	add.s32 	%r45, %r44, %r43;
	ld.shared.v4.f32 	{%f82, %f83, %f84, %f85}, [%r45];
	sub.f32 	%f86, %f82, %f1;
	sub.f32 	%f87, %f83, %f2;
	sub.f32 	%f88, %f84, %f3;
	mul.f32 	%f89, %f87, %f87;
	fma.rn.f32 	%f90, %f86, %f86, %f89;
	fma.rn.f32 	%f91, %f88, %f88, %f90;
	sqrt.rn.f32 	%f92, %f91;
	cvt.f64.f32 	%fd13, %f92;
	setp.lt.f64 	%p18, %fd13, 0d3EB0C6F7A0B5ED8D;
	selp.f32 	%f93, 0f358637BD, %f92, %p18;
	cvt.f64.f32 	%fd14, %f85;
	mul.f64 	%fd15, %fd1, %fd14;
	mul.f32 	%f94, %f93, %f93;
	cvt.f64.f32 	%fd16, %f94;
	div.rn.f64 	%fd17, %fd15, %fd16;
	cvt.rn.f32.f64 	%f95, %fd17;
	mul.f32 	%f96, %f86, %f95;
	div.rn.f32 	%f97, %f96, %f93;
	add.f32 	%f143, %f143, %f97;
	mul.f32 	%f98, %f87, %f95;
	div.rn.f32 	%f99, %f98, %f93;
	add.f32 	%f142, %f142, %f99;
	mul.f32 	%f100, %f88, %f95;
	div.rn.f32 	%f101, %f100, %f93;
	add.f32 	%f141, %f141, %f101;
$L__BB0_14:
	bar.sync 	0;
	add.s32 	%r46, %r46, 1;
	setp.ne.s32 	%p19, %r46, %r6;
	@%p19 bra 	$L__BB0_2;
	cvta.to.global.u64 	%rd13, %rd3;
	mul.wide.s32 	%rd14, %r4, 12;
	add.s64 	%rd15, %rd13, %rd14;
	ld.global.f32 	%f102, [%rd15];
	cvt.rn.f32.s32 	%f103, %r27;
	fma.rn.f32 	%f104, %f102, %f103, %f1;
	cvta.to.global.u64 	%rd16, %rd4;
	add.s64 	%rd17, %rd16, %rd14;
	ld.global.f32 	%f105, [%rd17];
	mul.f32 	%f106, %f103, %f103;
	mul.f32 	%f107, %f106, %f105;
	fma.rn.f32 	%f108, %f107, 0f3F000000, %f104;
	cvta.to.global.u64 	%rd18, %rd5;
	mul.wide.s32 	%rd19, %r4, 16;
	add.s64 	%rd20, %rd18, %rd19;
	st.global.f32 	[%rd20], %f108;
	ld.global.f32 	%f109, [%rd15+4];
	fma.rn.f32 	%f110, %f109, %f103, %f2;
	ld.global.f32 	%f111, [%rd17+4];
	mul.f32 	%f112, %f106, %f111;
	fma.rn.f32 	%f113, %f112, 0f3F000000, %f110;
	st.global.f32 	[%rd20+4], %f113;
	ld.global.f32 	%f114, [%rd15+8];
	fma.rn.f32 	%f115, %f114, %f103, %f3;
	ld.global.f32 	%f116, [%rd17+8];
	mul.f32 	%f117, %f106, %f116;
	fma.rn.f32 	%f118, %f117, 0f3F000000, %f115;
	ld.global.f32 	%f119, [%rd2+12];
	st.global.v2.f32 	[%rd20+8], {%f118, %f119};
	ld.global.f32 	%f120, [%rd15];
	ld.global.f32 	%f121, [%rd17];
	fma.rn.f32 	%f122, %f121, %f103, %f120;
	cvta.to.global.u64 	%rd21, %rd6;
	add.s64 	%rd22, %rd21, %rd14;
	st.global.f32 	[%rd22], %f122;
	ld.global.f32 	%f123, [%rd15+4];
	ld.global.f32 	%f124, [%rd17+4];
	fma.rn.f32 	%f125, %f124, %f103, %f123;
	st.global.f32 	[%rd22+4], %f125;
	ld.global.f32 	%f126, [%rd15+8];
	ld.global.f32 	%f127, [%rd17+8];
	fma.rn.f32 	%f128, %f127, %f103, %f126;
	st.global.f32 	[%rd22+8], %f128;
	ld.global.f32 	%f129, [%rd2+12];
	div.rn.f32 	%f130, %f143, %f129;
	cvta.to.global.u64 	%rd23, %rd7;
	add.s64 	%rd24, %rd23, %rd14;
	st.global.f32 	[%rd24], %f130;
	ld.global.f32 	%f131, [%rd2+12];
	div.rn.f32 	%f132, %f142, %f131;
	st.global.f32 	[%rd24+4], %f132;
	ld.global.f32 	%f133, [%rd2+12];
	div.rn.f32 	%f134, %f141, %f133;
	st.global.f32 	[%rd24+8], %f134;
$L__BB0_16:
	ret;

}


// ===== COMPILED SASS (sm_100) =====

	.target	sm_100

	.elftype	@"ET_EXEC"


//--------------------- .note.nv.tkinfo           --------------------------
	.section	.note.nv.tkinfo,"",@"SHT_NOTE"
	.sectionflags	@"SHF_NOTE_NV_TKINFO"
	.tkinfo
        /*0018*/ 	.word	0x00000002
        /*0030*/ 	.string	""
        /*0030*/ 	.string	"ptxas"
        /*0030*/ 	.string	"Cuda compilation tools, release 13.0, V13.0.88"
        /*0030*/ 	.string	"Build cuda_13.0.r13.0/compiler.36424714_0"
        /*0030*/ 	.string	"-arch sm_100 -m 64 "



//--------------------- .note.nv.cuinfo           --------------------------
	.section	.note.nv.cuinfo,"",@"SHT_NOTE"
	.sectionflags	@"SHF_NOTE_NV_CUINFO"
        /*0018*/ 	.short	0x0002
        /*001a*/ 	.short	0x0064
        /*001c*/ 	.short	0x0082
	.zero		2


//--------------------- .nv.info                  --------------------------
	.section	.nv.info,"",@"SHT_CUDA_INFO"
	.align	4


	//----- nvinfo : EIATTR_REGCOUNT
	.align		4
        /*0000*/ 	.byte	0x04, 0x2f
        /*0002*/ 	.short	(.L_1 - .L_0)
	.align		4
.L_0:
        /*0004*/ 	.word	index@(_Z8nextStepP6float4P6float3S2_S0_S2_S2_ii)
        /*0008*/ 	.word	0x00000028


	//----- nvinfo : EIATTR_FRAME_SIZE
	.align		4
.L_1:
        /*000c*/ 	.byte	0x04, 0x11
        /*000e*/ 	.short	(.L_3 - .L_2)
	.align		4
.L_2:
        /*0010*/ 	.word	index@($__internal_2_$__cuda_sm3x_div_rn_noftz_f32_slowpath)
        /*0014*/ 	.word	0x00000000


	//----- nvinfo : EIATTR_FRAME_SIZE
	.align		4
.L_3:
        /*0018*/ 	.byte	0x04, 0x11
        /*001a*/ 	.short	(.L_5 - .L_4)
	.align		4
.L_4:
        /*001c*/ 	.word	index@($__internal_1_$__cuda_sm20_sqrt_rn_f32_slowpath)
        /*0020*/ 	.word	0x00000000


	//----- nvinfo : EIATTR_FRAME_SIZE
	.align		4
.L_5:
        /*0024*/ 	.byte	0x04, 0x11
        /*0026*/ 	.short	(.L_7 - .L_6)
	.align		4
.L_6:
        /*0028*/ 	.word	index@($__internal_0_$__cuda_sm20_div_rn_f64_full)
        /*002c*/ 	.word	0x00000000


	//----- nvinfo : EIATTR_FRAME_SIZE
	.align		4
.L_7:
        /*0030*/ 	.byte	0x04, 0x11
        /*0032*/ 	.short	(.L_9 - .L_8)
	.align		4
.L_8:
        /*0034*/ 	.word	index@(_Z8nextStepP6float4P6float3S2_S0_S2_S2_ii)
        /*0038*/ 	.word	0x00000000


	//----- nvinfo : EIATTR_MIN_STACK_SIZE
	.align		4
.L_9:
        /*003c*/ 	.byte	0x04, 0x12
        /*003e*/ 	.short	(.L_11 - .L_10)
	.align		4
.L_10:
        /*0040*/ 	.word	index@(_Z8nextStepP6float4P6float3S2_S0_S2_S2_ii)
        /*0044*/ 	.word	0x00000000
.L_11:


//--------------------- .nv.compat                --------------------------
	.section	.nv.compat,"",@"SHT_CUDA_COMPAT_INFO"
	.align	4
        /*0000*/ 	.byte	0x02, 0x09, 0x00, 0x00, 0x02, 0x02, 0x01, 0x00, 0x02, 0x05, 0x05, 0x00, 0x03, 0x07, 0x01, 0x01
        /*0010*/ 	.byte	0x02, 0x03, 0x00, 0x00, 0x02, 0x06, 0x01, 0x00, 0x04, 0x0b, 0x08, 0x00, 0x01, 0x00, 0x00, 0x00
        /*0020*/ 	.byte	0x00, 0x00, 0x00, 0x00


//--------------------- .nv.info._Z8nextStepP6float4P6float3S2_S0_S2_S2_ii --------------------------
	.section	.nv.info._Z8nextStepP6float4P6float3S2_S0_S2_S2_ii,"",@"SHT_CUDA_INFO"
	.sectionflags	@""
	.align	4


	//----- nvinfo : EIATTR_CUDA_API_VERSION
	.align		4
        /*0000*/ 	.byte	0x04, 0x37
        /*0002*/ 	.short	(.L_13 - .L_12)
.L_12:
        /*0004*/ 	.word	0x00000082


	//----- nvinfo : EIATTR_KPARAM_INFO
	.align		4
.L_13:
        /*0008*/ 	.byte	0x04, 0x17
        /*000a*/ 	.short	(.L_15 - .L_14)
.L_14:
        /*000c*/ 	.word	0x00000000
        /*0010*/ 	.short	0x0007
        /*0012*/ 	.short	0x0034
        /*0014*/ 	.byte	0x00, 0xf0, 0x11, 0x00


	//----- nvinfo : EIATTR_KPARAM_INFO
	.align		4
.L_15:
        /*0018*/ 	.byte	0x04, 0x17
        /*001a*/ 	.short	(.L_17 - .L_16)
.L_16:
        /*001c*/ 	.word	0x00000000
        /*0020*/ 	.short	0x0006
        /*0022*/ 	.short	0x0030
        /*0024*/ 	.byte	0x00, 0xf0, 0x11, 0x00


	//----- nvinfo : EIATTR_KPARAM_INFO
	.align		4
.L_17:
        /*0028*/ 	.byte	0x04, 0x17
        /*002a*/ 	.short	(.L_19 - .L_18)
.L_18:
        /*002c*/ 	.word	0x00000000
        /*0030*/ 	.short	0x0005
        /*0032*/ 	.short	0x0028
        /*0034*/ 	.byte	0x00, 0xf5, 0x21, 0x00


	//----- nvinfo : EIATTR_KPARAM_INFO
	.align		4
.L_19:
        /*0038*/ 	.byte	0x04, 0x17
        /*003a*/ 	.short	(.L_21 - .L_20)
.L_20:
        /*003c*/ 	.word	0x00000000
        /*0040*/ 	.short	0x0004
        /*0042*/ 	.short	0x0020
        /*0044*/ 	.byte	0x00, 0xf5, 0x21, 0x00


	//----- nvinfo : EIATTR_KPARAM_INFO
	.align		4
.L_21:
        /*0048*/ 	.byte	0x04, 0x17
        /*004a*/ 	.short	(.L_23 - .L_22)
.L_22:
        /*004c*/ 	.word	0x00000000
        /*0050*/ 	.short	0x0003
        /*0052*/ 	.short	0x0018
        /*0054*/ 	.byte	0x00, 0xf5, 0x21, 0x00


	//----- nvinfo : EIATTR_KPARAM_INFO
	.align		4
.L_23:
        /*0058*/ 	.byte	0x04, 0x17
        /*005a*/ 	.short	(.L_25 - .L_24)
.L_24:
        /*005c*/ 	.word	0x00000000
        /*0060*/ 	.short	0x0002
        /*0062*/ 	.short	0x0010
        /*0064*/ 	.byte	0x00, 0xf5, 0x21, 0x00


	//----- nvinfo : EIATTR_KPARAM_INFO
	.align		4
.L_25:
        /*0068*/ 	.byte	0x04, 0x17
        /*006a*/ 	.short	(.L_27 - .L_26)
.L_26:
        /*006c*/ 	.word	0x00000000
        /*0070*/ 	.short	0x0001
        /*0072*/ 	.short	0x0008
        /*0074*/ 	.byte	0x00, 0xf5, 0x21, 0x00


	//----- nvinfo : EIATTR_KPARAM_INFO
	.align		4
.L_27:
        /*0078*/ 	.byte	0x04, 0x17
        /*007a*/ 	.short	(.L_29 - .L_28)
.L_28:
        /*007c*/ 	.word	0x00000000
        /*0080*/ 	.short	0x0000
        /*0082*/ 	.short	0x0000
        /*0084*/ 	.byte	0x00, 0xf5, 0x21, 0x00


	//----- nvinfo : EIATTR_SPARSE_MMA_MASK
	.align		4
.L_29:
        /*0088*/ 	.byte	0x03, 0x50
        /*008a*/ 	.short	0x0000


	//----- nvinfo : EIATTR_MAXREG_COUNT
	.align		4
        /*008c*/ 	.byte	0x03, 0x1b
        /*008e*/ 	.short	0x00ff


	//----- nvinfo : EIATTR_NUM_BARRIERS
	.align		4
        /*0090*/ 	.byte	0x02, 0x4c
        /*0092*/ 	.byte	0x01
	.zero		1


	//----- nvinfo : EIATTR_MERCURY_ISA_VERSION
	.align		4
        /*0094*/ 	.byte	0x03, 0x5f
        /*0096*/ 	.short	0x0101


	//----- nvinfo : EIATTR_VRC_CTA_INIT_COUNT
	.align		4
        /*0098*/ 	.byte	0x02, 0x4a
	.zero		1
	.zero		1


	//----- nvinfo : EIATTR_EXIT_INSTR_OFFSETS
	.align		4
        /*009c*/ 	.byte	0x04, 0x1c
        /*009e*/ 	.short	(.L_31 - .L_30)


	//   ....[0]....
.L_30:
        /*00a0*/ 	.word	0x00000080


	//   ....[1]....
        /*00a4*/ 	.word	0x00001e70


	//----- nvinfo : EIATTR_CRS_STACK_SIZE
	.align		4
.L_31:
        /*00a8*/ 	.byte	0x04, 0x1e
        /*00aa*/ 	.short	(.L_33 - .L_32)
.L_32:
        /*00ac*/ 	.word	0x00000000


	//----- nvinfo : EIATTR_CBANK_PARAM_SIZE
	.align		4
.L_33:
        /*00b0*/ 	.byte	0x03, 0x19
        /*00b2*/ 	.short	0x0038


	//----- nvinfo : EIATTR_PARAM_CBANK
	.align		4
        /*00b4*/ 	.byte	0x04, 0x0a
        /*00b6*/ 	.short	(.L_35 - .L_34)
	.align		4
.L_34:
        /*00b8*/ 	.word	index@(.nv.constant0._Z8nextStepP6float4P6float3S2_S0_S2_S2_ii)
        /*00bc*/ 	.short	0x0380
        /*00be*/ 	.short	0x0038


	//----- nvinfo : EIATTR_SW_WAR
	.align		4
.L_35:
        /*00c0*/ 	.byte	0x04, 0x36
        /*00c2*/ 	.short	(.L_37 - .L_36)
.L_36:
        /*00c4*/ 	.word	0x00000008
.L_37:


//--------------------- .nv.callgraph             --------------------------
	.section	.nv.callgraph,"",@"SHT_CUDA_CALLGRAPH"
	.align	4
	.sectionentsize	8
	.align		4
        /*0000*/ 	.word	0x00000000
	.align		4
        /*0004*/ 	.word	0xffffffff
	.align		4
        /*0008*/ 	.word	0x00000000
	.align		4
        /*000c*/ 	.word	0xfffffffe
	.align		4
        /*0010*/ 	.word	0x00000000
	.align		4
        /*0014*/ 	.word	0xfffffffd
	.align		4
        /*0018*/ 	.word	0x00000000
	.align		4
        /*001c*/ 	.word	0xfffffffc


//--------------------- .text._Z8nextStepP6float4P6float3S2_S0_S2_S2_ii --------------------------
	.section	.text._Z8nextStepP6float4P6float3S2_S0_S2_S2_ii,"ax",@progbits
	.align	128
        .global         _Z8nextStepP6float4P6float3S2_S0_S2_S2_ii
        .type           _Z8nextStepP6float4P6float3S2_S0_S2_S2_ii,@function
        .size           _Z8nextStepP6float4P6float3S2_S0_S2_S2_ii,(.L_x_70 - _Z8nextStepP6float4P6float3S2_S0_S2_S2_ii)
        .other          _Z8nextStepP6float4P6float3S2_S0_S2_S2_ii,@"STO_CUDA_ENTRY STV_DEFAULT"
_Z8nextStepP6float4P6float3S2_S0_S2_S2_ii:
.text._Z8nextStepP6float4P6float3S2_S0_S2_S2_ii:
[----:B------:R-:W-:Y:S01]  /*0000*/  LDC R1, c[0x0][0x37c] ;  /* 0x0000df00ff017b82 */ /* 0x000fe20000000800 */
[----:B------:R-:W0:Y:S01]  /*0010*/  S2R R5, SR_TID.X ;  /* 0x0000000000057919 */ /* 0x000e220000002100 */
[----:B------:R-:W0:Y:S06]  /*0020*/  LDCU UR15, c[0x0][0x360] ;  /* 0x00006c00ff0f77ac */ /* 0x000e2c0008000800 */
[----:B------:R-:W1:Y:S01]  /*0030*/  S2UR UR14, SR_CTAID.X ;  /* 0x00000000000e79c3 */ /* 0x000e620000002500 */
[----:B------:R-:W0:Y:S01]  /*0040*/  S2R R4, SR_CTAID.X ;  /* 0x0000000000047919 */ /* 0x000e220000002500 */
[----:B------:R-:W2:Y:S01]  /*0050*/  LDCU UR4, c[0x0][0x3b0] ;  /* 0x00007600ff0477ac */ /* 0x000ea20008000800 */
[----:B0-----:R-:W-:-:S05]  /*0060*/  IMAD R4, R4, UR15, R5 ;  /* 0x0000000f04047c24 */ /* 0x001fca000f8e0205 */
[----:B--2---:R-:W-:-:S13]  /*0070*/  ISETP.GE.AND P0, PT, R4, UR4, PT ;  /* 0x0000000404007c0c */ /* 0x004fda000bf06270 */
[----:B-1----:R-:W-:Y:S05]  /*0080*/  @P0 EXIT ;  /* 0x000000000000094d */ /* 0x002fea0003800000 */
[----:B------:R-:W0:Y:S01]  /*0090*/  LDC.64 R18, c[0x0][0x380] ;  /* 0x0000e000ff127b82 */ /* 0x000e220000000a00 */
[----:B------:R-:W1:Y:S01]  /*00a0*/  LDCU.64 UR12, c[0x0][0x358] ;  /* 0x00006b00ff0c77ac */ /* 0x000e620008000a00 */
[----:B0-----:R-:W-:-:S05]  /*00b0*/  IMAD.WIDE R18, R4, 0x10, R18 ;  /* 0x0000001004127825 */ /* 0x001fca00078e0212 */
[----:B-1----:R-:W2:Y:S01]  /*00c0*/  LDG.E.128 R8, desc[UR12][R18.64] ;  /* 0x0000000c12087981 */ /* 0x002ea2000c1e1d00 */
[----:B------:R-:W-:Y:S01]  /*00d0*/  ULOP3.LUT UR4, UR15, 0xfffffffe, URZ, 0xc0, !UPT ;  /* 0xfffffffe0f047892 */ /* 0x000fe2000f8ec0ff */
[----:B------:R-:W-:Y:S01]  /*00e0*/  CS2R R2, SRZ ;  /* 0x0000000000027805 */ /* 0x000fe2000001ff00 */
[----:B------:R-:W-:Y:S01]  /*00f0*/  UMOV UR6, 0xf4deae16 ;  /* 0xf4deae1600067882 */ /* 0x000fe20000000000 */
[----:B------:R-:W-:Y:S01]  /*0100*/  UMOV UR7, 0x3dd25868 ;  /* 0x3dd2586800077882 */ /* 0x000fe20000000000 */
[----:B------:R-:W-:Y:S01]  /*0110*/  MOV R0, RZ ;  /* 0x000000ff00007202 */ /* 0x000fe20000000f00 */
[----:B------:R-:W-:Y:S01]  /*0120*/  UIADD3 UR8, UPT, UPT, -UR4, URZ, URZ ;  /* 0x000000ff04087290 */ /* 0x000fe2000fffe1ff */
[----:B------:R-:W0:Y:S01]  /*0130*/  LDCU UR16, c[0x0][0x370] ;  /* 0x00006e00ff1077ac */ /* 0x000e220008000800 */
[----:B------:R-:W-:Y:S01]  /*0140*/  ULOP3.LUT UR10, UR15, 0x7fe, URZ, 0xc0, !UPT ;  /* 0x000007fe0f0a7892 */ /* 0x000fe2000f8ec0ff */
[----:B------:R-:W-:Y:S01]  /*0150*/  UMOV UR4, URZ ;  /* 0x000000ff00047c82 */ /* 0x000fe20008000000 */
[----:B--2---:R-:W1:Y:S02]  /*0160*/  F2F.F64.F32 R16, R11 ;  /* 0x0000000b00107310 */ /* 0x004e640000201800 */
[----:B01----:R-:W-:-:S11]  /*0170*/  DMUL R16, R16, UR6 ;  /* 0x0000000610107c28 */ /* 0x003fd60008000000 */
.L_x_43:
[----:B------:R-:W0:Y:S01]  /*0180*/  LDCU UR5, c[0x0][0x3b0] ;  /* 0x00007600ff0577ac */ /* 0x000e220008000800 */
[----:B------:R-:W-:Y:S01]  /*0190*/  BSSY.RECONVERGENT B0, `(.L_x_0) ;  /* 0x000000d000007945 */ /* 0x000fe20003800200 */
[----:B------:R-:W-:-:S06]  /*01a0*/  UIMAD UR9, UR15, UR4, URZ ;  /* 0x000000040f0972a4 */ /* 0x000fcc000f8e02ff */
[----:B------:R-:W-:-:S05]  /*01b0*/  VIADD R7, R5, UR9 ;  /* 0x0000000905077c36 */ /* 0x000fca0008000000 */
[----:B0-----:R-:W-:-:S13]  /*01c0*/  ISETP.GE.U32.AND P0, PT, R7, UR5, PT ;  /* 0x0000000507007c0c */ /* 0x001fda000bf06070 */
[----:B------:R-:W-:Y:S05]  /*01d0*/  @P0 BRA `(.L_x_1) ;  /* 0x0000000000200947 */ /* 0x000fea0003800000 */
[----:B------:R-:W0:Y:S02]  /*01e0*/  LDC.64 R12, c[0x0][0x380] ;  /* 0x0000e000ff0c7b82 */ /* 0x000e240000000a00 */
[----:B0-----:R-:W-:-:S06]  /*01f0*/  IMAD.WIDE.U32 R12, R7, 0x10, R12 ;  /* 0x00000010070c7825 */ /* 0x001fcc00078e000c */
[----:B------:R-:W2:Y:S01]  /*0200*/  LDG.E.128 R12, desc[UR12][R12.64] ;  /* 0x0000000c0c0c7981 */ /* 0x000ea2000c1e1d00 */
[----:B------:R-:W0:Y:S01]  /*0210*/  S2UR UR6, SR_CgaCtaId ;  /* 0x00000000000679c3 */ /* 0x000e220000008800 */
[----:B------:R-:W-:Y:S02]  /*0220*/  UMOV UR5, 0x400 ;  /* 0x0000040000057882 */ /* 0x000fe40000000000 */
[----:B0-----:R-:W-:-:S06]  /*0230*/  ULEA UR5, UR6, UR5, 0x18 ;  /* 0x0000000506057291 */ /* 0x001fcc000f8ec0ff */
[----:B------:R-:W-:-:S05]  /*0240*/  LEA R6, R5, UR5, 0x4 ;  /* 0x0000000505067c11 */ /* 0x000fca000f8e20ff */
[----:B--2---:R0:W-:Y:S02]  /*0250*/  STS.128 [R6], R12 ;  /* 0x0000000c06007388 */ /* 0x0041e40000000c00 */
.L_x_1:
[----:B------:R-:W-:Y:S05]  /*0260*/  BSYNC.RECONVERGENT B0 ;  /* 0x0000000000007941 */ /* 0x000fea0003800200 */
.L_x_0:
[----:B------:R-:W-:Y:S01]  /*0270*/  BAR.SYNC.DEFER_BLOCKING 0x0 ;  /* 0x0000000000007b1d */ /* 0x000fe20000010000 */
[----:B------:R-:W-:Y:S01]  /*0280*/  UISETP.NE.AND UP0, UPT, UR15, 0x1, UPT ;  /* 0x000000010f00788c */ /* 0x000fe2000bf05270 */
[----:B0-----:R-:W-:-:S08]  /*0290*/  HFMA2 R6, -RZ, RZ, 0, 0 ;  /* 0x00000000ff067431 */ /* 0x001fd000000001ff */
[----:B------:R-:W-:Y:S05]  /*02a0*/  BRA.U !UP0, `(.L_x_2) ;  /* 0x0000000d08947547 */ /* 0x000fea000b800000 */
[----:B------:R-:W0:Y:S01]  /*02b0*/  S2UR UR6, SR_CgaCtaId ;  /* 0x00000000000679c3 */ /* 0x000e220000008800 */
[----:B------:R-:W-:Y:S01]  /*02c0*/  UIADD3 UR7, UPT, UPT, UR14, -UR4, URZ ;  /* 0x800000040e077290 */ /* 0x000fe2000fffe0ff */
[----:B------:R-:W-:Y:S01]  /*02d0*/  UMOV UR5, 0x400 ;  /* 0x0000040000057882 */ /* 0x000fe20000000000 */
[----:B------:R-:W1:Y:S04]  /*02e0*/  LDCU UR17, c[0x0][0x3b0] ;  /* 0x00007600ff1177ac */ /* 0x000e680008000800 */
[----:B------:R-:W-:Y:S01]  /*02f0*/  IMAD.U32 R6, RZ, RZ, UR7 ;  /* 0x00000007ff067e24 */ /* 0x000fe2000f8e00ff */
[----:B------:R-:W-:-:S03]  /*0300*/  UMOV UR7, UR8 ;  /* 0x0000000800077c82 */ /* 0x000fc60008000000 */
[----:B------:R-:W-:-:S05]  /*0310*/  IMAD R6, R6, UR15, R5 ;  /* 0x0000000f06067c24 */ /* 0x000fca000f8e0205 */
[----:B------:R-:W-:Y:S01]  /*0320*/  IADD3 R7, PT, PT, R6, -0x1, RZ ;  /* 0xffffffff06077810 */ /* 0x000fe20007ffe0ff */
[----:B------:R-:W-:Y:S01]  /*0330*/  IMAD.MOV R6, RZ, RZ, -R6 ;  /* 0x000000ffff067224 */ /* 0x000fe200078e0a06 */
[----:B0-----:R-:W-:-:S03]  /*0340*/  ULEA UR5, UR6, UR5, 0x18 ;  /* 0x0000000506057291 */ /* 0x001fc6000f8ec0ff */
[----:B------:R-:W-:Y:S01]  /*0350*/  UMOV UR6, UR9 ;  /* 0x0000000900067c82 */ /* 0x000fe20008000000 */
[----:B-1----:R-:W-:-:S12]  /*0360*/  UIADD3 UR5, UPT, UPT, UR5, 0x10, URZ ;  /* 0x0000001005057890 */ /* 0x002fd8000fffe0ff */
.L_x_29:
[----:B------:R-:W-:Y:S01]  /*0370*/  UISETP.GE.U32.AND UP0, UPT, UR6, UR17, UPT ;  /* 0x000000110600728c */ /* 0x000fe2000bf06070 */
[----:B------:R-:W-:Y:S05]  /*0380*/  BSSY.RECONVERGENT B2, `(.L_x_3) ;  /* 0x0000066000027945 */ /* 0x000fea0003800200 */
[----:B------:R-:W-:-:S04]  /*0390*/  PLOP3.LUT P0, PT, PT, PT, UP0, 0x80, 0x8 ;  /* 0x000000000008781c */ /* 0x000fc80003f0f008 */
[----:B------:R-:W-:-:S13]  /*03a0*/  ISETP.EQ.OR P0, PT, R7, -0x1, P0 ;  /* 0xffffffff0700780c */ /* 0x000fda0000702670 */
[----:B------:R-:W-:Y:S05]  /*03b0*/  @P0 BRA `(.L_x_4) ;  /* 0x0000000400880947 */ /* 0x000fea0003800000 */
[----:B------:R-:W0:Y:S01]  /*03c0*/  LDS.128 R12, [UR5+-0x10] ;  /* 0xfffff005ff0c7984 */ /* 0x000e220008000c00 */
[----:B------:R-:W-:Y:S01]  /*03d0*/  BSSY.RECONVERGENT B0, `(.L_x_5) ;  /* 0x0000012000007945 */ /* 0x000fe20003800200 */
[----:B0-----:R-:W-:Y:S01]  /*03e0*/  FADD R13, -R9, R13 ;  /* 0x0000000d090d7221 */ /* 0x001fe20000000100 */
[----:B------:R-:W-:Y:S01]  /*03f0*/  FADD R12, -R8, R12 ;  /* 0x0000000c080c7221 */ /* 0x000fe20000000100 */
[----:B------:R-:W-:Y:S02]  /*0400*/  FADD R14, -R10, R14 ;  /* 0x0000000e0a0e7221 */ /* 0x000fe40000000100 */
[----:B------:R-:W-:-:S04]  /*0410*/  FMUL R11, R13, R13 ;  /* 0x0000000d0d0b7220 */ /* 0x000fc80000400000 */
[----:B------:R-:W-:-:S04]  /*0420*/  FFMA R11, R12, R12, R11 ;  /* 0x0000000c0c0b7223 */ /* 0x000fc8000000000b */
[----:B------:R-:W-:-:S04]  /*0430*/  FFMA R11, R14, R14, R11 ;  /* 0x0000000e0e0b7223 */ /* 0x000fc8000000000b */
[----:B------:R0:W1:Y:S01]  /*0440*/  MUFU.RSQ R20, R11 ;  /* 0x0000000b00147308 */ /* 0x0000620000001400 */
[----:B------:R-:W-:-:S04]  /*0450*/  IADD3 R21, PT, PT, R11, -0xd000000, RZ ;  /* 0xf30000000b157810 */ /* 0x000fc80007ffe0ff */
[----:B------:R-:W-:-:S13]  /*0460*/  ISETP.GT.U32.AND P0, PT, R21, 0x727fffff, PT ;  /* 0x727fffff1500780c */ /* 0x000fda0003f04070 */
[----:B01----:R-:W-:Y:S05]  /*0470*/  @!P0 BRA `(.L_x_6) ;  /* 0x00000000000c8947 */ /* 0x003fea0003800000 */
[----:B------:R-:W-:-:S07]  /*0480*/  MOV R25, 0x4a0 ;  /* 0x000004a000197802 */ /* 0x000fce0000000f00 */
[----:B------:R-:W-:Y:S05]  /*0490*/  CALL.REL.NOINC `($__internal_1_$__cuda_sm20_sqrt_rn_f32_slowpath) ;  /* 0x0000001c00f07944 */ /* 0x000fea0003c00000 */
[----:B------:R-:W-:Y:S05]  /*04a0*/  BRA `(.L_x_7) ;  /* 0x0000000000107947 */ /* 0x000fea0003800000 */
.L_x_6:
[----:B------:R-:W-:Y:S01]  /*04b0*/  FMUL.FTZ R28, R11, R20 ;  /* 0x000000140b1c7220 */ /* 0x000fe20000410000 */
[----:B------:R-:W-:-:S03]  /*04c0*/  FMUL.FTZ R20, R20, 0.5 ;  /* 0x3f00000014147820 */ /* 0x000fc60000410000 */
[----:B------:R-:W-:-:S04]  /*04d0*/  FFMA R11, -R28, R28, R11 ;  /* 0x0000001c1c0b7223 */ /* 0x000fc8000000010b */
[----:B------:R-:W-:-:S07]  /*04e0*/  FFMA R28, R11, R20, R28 ;  /* 0x000000140b1c7223 */ /* 0x000fce000000001c */
.L_x_7:
[----:B------:R-:W-:Y:S05]  /*04f0*/  BSYNC.RECONVERGENT B0 ;  /* 0x0000000000007941 */ /* 0x000fea0003800200 */
.L_x_5:
[----:B------:R-:W0:Y:S01]  /*0500*/  F2F.F64.F32 R20, R28 ;  /* 0x0000001c00147310 */ /* 0x000e220000201800 */
[----:B------:R-:W-:Y:S01]  /*0510*/  UMOV UR18, 0xa0b5ed8d ;  /* 0xa0b5ed8d00127882 */ /* 0x000fe20000000000 */
[----:B------:R-:W-:Y:S01]  /*0520*/  UMOV UR19, 0x3eb0c6f7 ;  /* 0x3eb0c6f700137882 */ /* 0x000fe20000000000 */
[----:B------:R-:W-:Y:S01]  /*0530*/  IMAD.MOV.U32 R26, RZ, RZ, 0x1 ;  /* 0x00000001ff1a7424 */ /* 0x000fe200078e00ff */
[----:B------:R-:W-:Y:S04]  /*0540*/  BSSY.RECONVERGENT B0, `(.L_x_8) ;  /* 0x000001a000007945 */ /* 0x000fe80003800200 */
[----:B------:R-:W1:Y:S01]  /*0550*/  F2F.F64.F32 R22, R15 ;  /* 0x0000000f00167310 */ /* 0x000e620000201800 */
[----:B0-----:R-:W-:-:S06]  /*0560*/  DSETP.GEU.AND P0, PT, R20, UR18, PT ;  /* 0x0000001214007e2a */ /* 0x001fcc000bf0e000 */
[----:B------:R-:W-:Y:S01]  /*0570*/  FSEL R11, R28, 9.9999999747524270788e-07, P0 ;  /* 0x358637bd1c0b7808 */ /* 0x000fe20000000000 */
[----:B-1----:R-:W-:-:S04]  /*0580*/  DMUL R22, R16, R22 ;  /* 0x0000001610167228 */ /* 0x002fc80000000000 */
[----:B------:R-:W-:-:S06]  /*0590*/  FMUL R20, R11, R11 ;  /* 0x0000000b0b147220 */ /* 0x000fcc0000400000 */
[----:B------:R-:W0:Y:S01]  /*05a0*/  F2F.F64.F32 R20, R20 ;  /* 0x0000001400147310 */ /* 0x000e220000201800 */
[----:B------:R-:W-:-:S07]  /*05b0*/  FSETP.GEU.AND P1, PT, |R23|, 6.5827683646048100446e-37, PT ;  /* 0x036000001700780b */ /* 0x000fce0003f2e200 */
[----:B0-----:R-:W0:Y:S02]  /*05c0*/  MUFU.RCP64H R27, R21 ;  /* 0x00000015001b7308 */ /* 0x001e240000001800 */
[----:B0-----:R-:W-:-:S08]  /*05d0*/  DFMA R24, -R20, R26, 1 ;  /* 0x3ff000001418742b */ /* 0x001fd0000000011a */
[----:B------:R-:W-:-:S08]  /*05e0*/  DFMA R24, R24, R24, R24 ;  /* 0x000000181818722b */ /* 0x000fd00000000018 */
[----:B------:R-:W-:-:S08]  /*05f0*/  DFMA R24, R26, R24, R26 ;  /* 0x000000181a18722b */ /* 0x000fd0000000001a */
[----:B------:R-:W-:-:S08]  /*0600*/  DFMA R28, -R20, R24, 1 ;  /* 0x3ff00000141c742b */ /* 0x000fd00000000118 */
[----:B------:R-:W-:-:S08]  /*0610*/  DFMA R28, R24, R28, R24 ;  /* 0x0000001c181c722b */ /* 0x000fd00000000018 */
[----:B------:R-:W-:-:S08]  /*0620*/  DMUL R26, R22, R28 ;  /* 0x0000001c161a7228 */ /* 0x000fd00000000000 */
[----:B------:R-:W-:-:S08]  /*0630*/  DFMA R24, -R20, R26, R22 ;  /* 0x0000001a1418722b */ /* 0x000fd00000000116 */
[----:B------:R-:W-:-:S10]  /*0640*/  DFMA R24, R28, R24, R26 ;  /* 0x000000181c18722b */ /* 0x000fd4000000001a */
[----:B------:R-:W-:-:S05]  /*0650*/  FFMA R26, RZ, R21, R25 ;  /* 0x00000015ff1a7223 */ /* 0x000fca0000000019 */
[----:B------:R-:W-:-:S13]  /*0660*/  FSETP.GT.AND P0, PT, |R26|, 1.469367938527859385e-39, PT ;  /* 0x001000001a00780b */ /* 0x000fda0003f04200 */
[----:B------:R-:W-:Y:S05]  /*0670*/  @P0 BRA P1, `(.L_x_9) ;  /* 0x0000000000180947 */ /* 0x000fea0000800000 */
[----:B------:R-:W-:Y:S01]  /*0680*/  IMAD.MOV.U32 R35, RZ, RZ, R23 ;  /* 0x000000ffff237224 */ /* 0x000fe200078e0017 */
[----:B------:R-:W-:Y:S01]  /*0690*/  MOV R34, R22 ;  /* 0x0000001600227202 */ /* 0x000fe20000000f00 */
[----:B------:R-:W-:Y:S01]  /*06a0*/  IMAD.MOV.U32 R23, RZ, RZ, R21 ;  /* 0x000000ffff177224 */ /* 0x000fe200078e0015 */
[----:B------:R-:W-:Y:S02]  /*06b0*/  MOV R15, R20 ;  /* 0x00000014000f7202 */ /* 0x000fe40000000f00 */
[----:B------:R-:W-:-:S07]  /*06c0*/  MOV R29, 0x6e0 ;  /* 0x000006e0001d7802 */ /* 0x000fce0000000f00 */
[----:B------:R-:W-:Y:S05]  /*06d0*/  CALL.REL.NOINC `($__internal_0_$__cuda_sm20_div_rn_f64_full) ;  /* 0x0000001400e87944 */ /* 0x000fea0003c00000 */
.L_x_9:
[----:B------:R-:W-:Y:S05]  /*06e0*/  BSYNC.RECONVERGENT B0 ;  /* 0x0000000000007941 */ /* 0x000fea0003800200 */
.L_x_8:
[----:B------:R-:W0:Y:S01]  /*06f0*/  F2F.F32.F64 R27, R24 ;  /* 0x00000018001b7310 */ /* 0x000e220000301000 */
[----:B------:R-:W-:Y:S07]  /*0700*/  BSSY.RECONVERGENT B3, `(.L_x_10) ;  /* 0x000000d000037945 */ /* 0x000fee0003800200 */
[----:B------:R-:W1:Y:S01]  /*0710*/  MUFU.RCP R20, R11 ;  /* 0x0000000b00147308 */ /* 0x000e620000001000 */
[----:B0-----:R-:W-:-:S07]  /*0720*/  FMUL R12, R12, R27 ;  /* 0x0000001b0c0c7220 */ /* 0x001fce0000400000 */
[----:B------:R-:W0:Y:S01]  /*0730*/  FCHK P0, R12, R11 ;  /* 0x0000000b0c007302 */ /* 0x000e220000000000 */
[----:B-1----:R-:W-:-:S04]  /*0740*/  FFMA R15, -R11, R20, 1 ;  /* 0x3f8000000b0f7423 */ /* 0x002fc80000000114 */
[----:B------:R-:W-:-:S04]  /*0750*/  FFMA R15, R20, R15, R20 ;  /* 0x0000000f140f7223 */ /* 0x000fc80000000014 */
[----:B------:R-:W-:-:S04]  /*0760*/  FFMA R20, R12, R15, RZ ;  /* 0x0000000f0c147223 */ /* 0x000fc800000000ff */
[----:B------:R-:W-:-:S04]  /*0770*/  FFMA R21, -R11, R20, R12 ;  /* 0x000000140b157223 */ /* 0x000fc8000000010c */
[----:B------:R-:W-:Y:S01]  /*0780*/  FFMA R20, R15, R21, R20 ;  /* 0x000000150f147223 */ /* 0x000fe20000000014 */
[----:B0-----:R-:W-:Y:S06]  /*0790*/  @!P0 BRA `(.L_x_11) ;  /* 0x00000000000c8947 */ /* 0x001fec0003800000 */
[----:B------:R-:W-:-:S07]  /*07a0*/  MOV R22, 0x7c0 ;  /* 0x000007c000167802 */ /* 0x000fce0000000f00 */
[----:B------:R-:W-:Y:S05]  /*07b0*/  CALL.REL.NOINC `($__internal_2_$__cuda_sm3x_div_rn_noftz_f32_slowpath) ;  /* 0x0000001c00847944 */ /* 0x000fea0003c00000 */
[----:B------:R-:W-:-:S07]  /*07c0*/  MOV R20, R15 ;  /* 0x0000000f00147202 */ /* 0x000fce0000000f00 */
.L_x_11:
[----:B------:R-:W-:Y:S05]  /*07d0*/  BSYNC.RECONVERGENT B3 ;  /* 0x0000000000037941 */ /* 0x000fea0003800200 */
.L_x_10:
[----:B------:R-:W0:Y:S01]  /*07e0*/  MUFU.RCP R12, R11 ;  /* 0x0000000b000c7308 */ /* 0x000e220000001000 */
[----:B------:R-:W-:Y:S01]  /*07f0*/  FMUL R24, R13, R27 ;  /* 0x0000001b0d187220 */ /* 0x000fe20000400000 */
[----:B------:R-:W-:Y:S01]  /*0800*/  BSSY.RECONVERGENT B3, `(.L_x_12) ;  /* 0x000000d000037945 */ /* 0x000fe20003800200 */
[----:B------:R-:W-:-:S05]  /*0810*/  FADD R3, R3, R20 ;  /* 0x0000001403037221 */ /* 0x000fca0000000000 */
[----:B------:R-:W1:Y:S01]  /*0820*/  FCHK P0, R24, R11 ;  /* 0x0000000b18007302 */ /* 0x000e620000000000 */
[----:B0-----:R-:W-:-:S04]  /*0830*/  FFMA R15, -R11, R12, 1 ;  /* 0x3f8000000b0f7423 */ /* 0x001fc8000000010c */
[----:B------:R-:W-:-:S04]  /*0840*/  FFMA R12, R12, R15, R12 ;  /* 0x0000000f0c0c7223 */ /* 0x000fc8000000000c */
[----:B------:R-:W-:-:S04]  /*0850*/  FFMA R13, R12, R24, RZ ;  /* 0x000000180c0d7223 */ /* 0x000fc800000000ff */
[----:B------:R-:W-:-:S04]  /*0860*/  FFMA R22, -R11, R13, R24 ;  /* 0x0000000d0b167223 */ /* 0x000fc80000000118 */
[----:B------:R-:W-:Y:S01]  /*0870*/  FFMA R13, R12, R22, R13 ;  /* 0x000000160c0d7223 */ /* 0x000fe2000000000d */
[----:B-1----:R-:W-:Y:S06]  /*0880*/  @!P0 BRA `(.L_x_13) ;  /* 0x0000000000108947 */ /* 0x002fec0003800000 */
[----:B------:R-:W-:Y:S01]  /*0890*/  IMAD.MOV.U32 R12, RZ, RZ, R24 ;  /* 0x000000ffff0c7224 */ /* 0x000fe200078e0018 */
[----:B------:R-:W-:-:S07]  /*08a0*/  MOV R22, 0x8c0 ;  /* 0x000008c000167802 */ /* 0x000fce0000000f00 */
[----:B------:R-:W-:Y:S05]  /*08b0*/  CALL.REL.NOINC `($__internal_2_$__cuda_sm3x_div_rn_noftz_f32_slowpath) ;  /* 0x0000001c00447944 */ /* 0x000fea0003c00000 */
[----:B------:R-:W-:-:S07]  /*08c0*/  MOV R13, R15 ;  /* 0x0000000f000d7202 */ /* 0x000fce0000000f00 */
.L_x_13:
[----:B------:R-:W-:Y:S05]  /*08d0*/  BSYNC.RECONVERGENT B3 ;  /* 0x0000000000037941 */ /* 0x000fea0003800200 */
.L_x_12:
        /* <DEDUP_REMOVED lines=14> */
.L_x_15:
[----:B------:R-:W-:Y:S05]  /*09c0*/  BSYNC.RECONVERGENT B3 ;  /* 0x0000000000037941 */ /* 0x000fea0003800200 */
.L_x_14:
[----:B------:R-:W-:-:S07]  /*09d0*/  FADD R0, R0, R15 ;  /* 0x0000000f00007221 */ /* 0x000fce0000000000 */
.L_x_4:
[----:B------:R-:W-:Y:S05]  /*09e0*/  BSYNC.RECONVERGENT B2 ;  /* 0x0000000000027941 */ /* 0x000fea0003800200 */
.L_x_3:
[----:B------:R-:W-:Y:S01]  /*09f0*/  UIADD3 UR11, UPT, UPT, UR6, 0x1, URZ ;  /* 0x00000001060b7890 */ /* 0x000fe2000fffe0ff */
[----:B------:R-:W-:Y:S03]  /*0a00*/  BSSY.RECONVERGENT B2, `(.L_x_16) ;  /* 0x0000067000027945 */ /* 0x000fe60003800200 */
[----:B------:R-:W-:-:S06]  /*0a10*/  UISETP.GE.U32.AND UP0, UPT, UR11, UR17, UPT ;  /* 0x000000110b00728c */ /* 0x000fcc000bf06070 */
[----:B------:R-:W-:-:S04]  /*0a20*/  PLOP3.LUT P0, PT, PT, PT, UP0, 0x80, 0x8 ;  /* 0x000000000008781c */ /* 0x000fc80003f0f008 */
[----:B------:R-:W-:-:S13]  /*0a30*/  ISETP.EQ.OR P0, PT, R6, -0x1, P0 ;  /* 0xffffffff0600780c */ /* 0x000fda0000702670 */
[----:B------:R-:W-:Y:S05]  /*0a40*/  @P0 BRA `(.L_x_17) ;  /* 0x0000000400880947 */ /* 0x000fea0003800000 */
[----:B------:R-:W0:Y:S01]  /*0a50*/  LDS.128 R12, [UR5] ;  /* 0x00000005ff0c7984 */ /* 0x000e220008000c00 */
        /* <DEDUP_REMOVED lines=14> */
.L_x_19:
[----:B------:R-:W-:Y:S01]  /*0b40*/  FMUL.FTZ R28, R11, R20 ;  /* 0x000000140b1c7220 */ /* 0x000fe20000410000 */
[----:B------:R-:W-:-:S03]  /*0b50*/  FMUL.FTZ R20, R20, 0.5 ;  /* 0x3f00000014147820 */ /* 0x000fc60000410000 */
[----:B------:R-:W-:-:S04]  /*0b60*/  FFMA R11, -R28, R28, R11 ;  /* 0x0000001c1c0b7223 */ /* 0x000fc8000000010b */
[----:B------:R-:W-:-:S07]  /*0b70*/  FFMA R28, R11, R20, R28 ;  /* 0x000000140b1c7223 */ /* 0x000fce000000001c */
.L_x_20:
[----:B------:R-:W-:Y:S05]  /*0b80*/  BSYNC.RECONVERGENT B0 ;  /* 0x0000000000007941 */ /* 0x000fea0003800200 */
.L_x_18:
        /* <DEDUP_REMOVED lines=30> */
.L_x_22:
[----:B------:R-:W-:Y:S05]  /*0d70*/  BSYNC.RECONVERGENT B0 ;  /* 0x0000000000007941 */ /* 0x000fea0003800200 */
.L_x_21:
        /* <DEDUP_REMOVED lines=14> */
.L_x_24:
[----:B------:R-:W-:Y:S05]  /*0e60*/  BSYNC.RECONVERGENT B3 ;  /* 0x0000000000037941 */ /* 0x000fea0003800200 */
.L_x_23:
        /* <DEDUP_REMOVED lines=15> */
.L_x_26:
[----:B------:R-:W-:Y:S05]  /*0f60*/  BSYNC.RECONVERGENT B3 ;  /* 0x0000000000037941 */ /* 0x000fea0003800200 */
.L_x_25:
        /* <DEDUP_REMOVED lines=14> */
.L_x_28:
[----:B------:R-:W-:Y:S05]  /*1050*/  BSYNC.RECONVERGENT B3 ;  /* 0x0000000000037941 */ /* 0x000fea0003800200 */
.L_x_27:
[----:B------:R-:W-:-:S07]  /*1060*/  FADD R0, R0, R15 ;  /* 0x0000000f00007221 */ /* 0x000fce0000000000 */
.L_x_17:
[----:B------:R-:W-:Y:S05]  /*1070*/  BSYNC.RECONVERGENT B2 ;  /* 0x0000000000027941 */ /* 0x000fea0003800200 */
.L_x_16:
[----:B------:R-:W-:Y:S01]  /*1080*/  UIADD3 UR7, UPT, UPT, UR7, 0x2, URZ ;  /* 0x0000000207077890 */ /* 0x000fe2000fffe0ff */
[----:B------:R-:W-:Y:S01]  /*1090*/  IADD3 R6, PT, PT, R6, 0x2, RZ ;  /* 0x0000000206067810 */ /* 0x000fe20007ffe0ff */
[----:B------:R-:W-:Y:S01]  /*10a0*/  VIADD R7, R7, 0xfffffffe ;  /* 0xfffffffe07077836 */ /* 0x000fe20000000000 */
[----:B------:R-:W-:Y:S02]  /*10b0*/  UIADD3 UR5, UPT, UPT, UR5, 0x20, URZ ;  /* 0x0000002005057890 */ /* 0x000fe4000fffe0ff */
[----:B------:R-:W-:Y:S02]  /*10c0*/  UISETP.NE.AND UP0, UPT, UR7, URZ, UPT ;  /* 0x000000ff0700728c */ /* 0x000fe4000bf05270 */
[----:B------:R-:W-:-:S07]  /*10d0*/  UIADD3 UR6, UPT, UPT, UR6, 0x2, URZ ;  /* 0x0000000206067890 */ /* 0x000fce000fffe0ff */
[----:B------:R-:W-:Y:S05]  /*10e0*/  BRA.U UP0, `(.L_x_29) ;  /* 0xfffffff100a07547 */ /* 0x000fea000b83ffff */
[----:B------:R-:W-:-:S07]  /*10f0*/  MOV R6, UR10 ;  /* 0x0000000a00067c02 */ /* 0x000fce0008000f00 */
.L_x_2:
[----:B------:R-:W0:Y:S01]  /*1100*/  LDCU UR6, c[0x0][0x3b0] ;  /* 0x00007600ff0677ac */ /* 0x000e220008000800 */
[----:B------:R-:W-:Y:S01]  /*1110*/  VIADD R7, R6, UR9 ;  /* 0x0000000906077c36 */ /* 0x000fe20008000000 */
[----:B------:R-:W-:Y:S01]  /*1120*/  BSSY.RECONVERGENT B2, `(.L_x_30) ;  /* 0x0000072000027945 */ /* 0x000fe20003800200 */
[----:B------:R-:W-:-:S06]  /*1130*/  ULOP3.LUT UR5, UR15, 0x1, URZ, 0xc0, !UPT ;  /* 0x000000010f057892 */ /* 0x000fcc000f8ec0ff */
[----:B------:R-:W-:Y:S02]  /*1140*/  MOV R11, UR5 ;  /* 0x00000005000b7c02 */ /* 0x000fe40008000f00 */
[----:B0-----:R-:W-:-:S04]  /*1150*/  ISETP.GE.U32.AND P0, PT, R7, UR6, PT ;  /* 0x0000000607007c0c */ /* 0x001fc8000bf06070 */
[----:B------:R-:W-:-:S04]  /*1160*/  ISETP.EQ.OR P0, PT, R4, R7, P0 ;  /* 0x000000070400720c */ /* 0x000fc80000702670 */
[----:B------:R-:W-:-:S13]  /*1170*/  ISETP.NE.U32.OR P0, PT, R11, 0x1, P0 ;  /* 0x000000010b00780c */ /* 0x000fda0000705470 */
[----:B------:R-:W-:Y:S05]  /*1180*/  @P0 BRA `(.L_x_31) ;  /* 0x0000000400ac0947 */ /* 0x000fea0003800000 */
[----:B------:R-:W0:Y:S01]  /*1190*/  S2R R12, SR_CgaCtaId ;  /* 0x00000000000c7919 */ /* 0x000e220000008800 */
[----:B------:R-:W-:Y:S01]  /*11a0*/  MOV R7, 0x400 ;  /* 0x0000040000077802 */ /* 0x000fe20000000f00 */
[----:B------:R-:W-:Y:S03]  /*11b0*/  BSSY.RECONVERGENT B0, `(.L_x_32) ;  /* 0x0000017000007945 */ /* 0x000fe60003800200 */
[----:B0-----:R-:W-:-:S05]  /*11c0*/  LEA R7, R12, R7, 0x18 ;  /* 0x000000070c077211 */ /* 0x001fca00078ec0ff */
[----:B------:R-:W-:-:S06]  /*11d0*/  IMAD R15, R6, 0x10, R7 ;  /* 0x00000010060f7824 */ /* 0x000fcc00078e0207 */
[----:B------:R-:W0:Y:S02]  /*11e0*/  LDS.128 R12, [R15] ;  /* 0x000000000f0c7984 */ /* 0x000e240000000c00 */
        /* <DEDUP_REMOVED lines=10> */
[----:B------:R-:W-:Y:S01]  /*1290*/  IMAD.MOV.U32 R11, RZ, RZ, R20 ;  /* 0x000000ffff0b7224 */ /* 0x000fe200078e0014 */
[----:B------:R-:W-:-:S07]  /*12a0*/  MOV R25, 0x12c0 ;  /* 0x000012c000197802 */ /* 0x000fce0000000f00 */
[----:B------:R-:W-:Y:S05]  /*12b0*/  CALL.REL.NOINC `($__internal_1_$__cuda_sm20_sqrt_rn_f32_slowpath) ;  /* 0x0000001000687944 */ /* 0x000fea0003c00000 */
[----:B------:R-:W-:Y:S01]  /*12c0*/  MOV R7, R28 ;  /* 0x0000001c00077202 */ /* 0x000fe20000000f00 */
[----:B------:R-:W-:Y:S06]  /*12d0*/  BRA `(.L_x_34) ;  /* 0x0000000000107947 */ /* 0x000fec0003800000 */
.L_x_33:
[----:B------:R-:W-:Y:S01]  /*12e0*/  FMUL.FTZ R7, R20, R11 ;  /* 0x0000000b14077220 */ /* 0x000fe20000410000 */
[----:B------:R-:W-:-:S03]  /*12f0*/  FMUL.FTZ R11, R11, 0.5 ;  /* 0x3f0000000b0b7820 */ /* 0x000fc60000410000 */
[----:B------:R-:W-:-:S04]  /*1300*/  FFMA R6, -R7, R7, R20 ;  /* 0x0000000707067223 */ /* 0x000fc80000000114 */
[----:B------:R-:W-:-:S07]  /*1310*/  FFMA R7, R6, R11, R7 ;  /* 0x0000000b06077223 */ /* 0x000fce0000000007 */
.L_x_34:
[----:B------:R-:W-:Y:S05]  /*1320*/  BSYNC.RECONVERGENT B0 ;  /* 0x0000000000007941 */ /* 0x000fea0003800200 */
.L_x_32:
[----:B------:R-:W0:Y:S01]  /*1330*/  F2F.F64.F32 R20, R7 ;  /* 0x0000000700147310 */ /* 0x000e220000201800 */
[----:B------:R-:W-:Y:S01]  /*1340*/  UMOV UR6, 0xa0b5ed8d ;  /* 0xa0b5ed8d00067882 */ /* 0x000fe20000000000 */
[----:B------:R-:W-:Y:S01]  /*1350*/  UMOV UR7, 0x3eb0c6f7 ;  /* 0x3eb0c6f700077882 */ /* 0x000fe20000000000 */
[----:B------:R-:W-:Y:S05]  /*1360*/  BSSY.RECONVERGENT B0, `(.L_x_35) ;  /* 0x000001a000007945 */ /* 0x000fea0003800200 */
[----:B------:R-:W1:Y:S01]  /*1370*/  F2F.F64.F32 R34, R15 ;  /* 0x0000000f00227310 */ /* 0x000e620000201800 */
[----:B0-----:R-:W-:Y:S01]  /*1380*/  DSETP.GEU.AND P0, PT, R20, UR6, PT ;  /* 0x0000000614007e2a */ /* 0x001fe2000bf0e000 */
[----:B------:R-:W-:-:S05]  /*1390*/  IMAD.MOV.U32 R20, RZ, RZ, 0x1 ;  /* 0x00000001ff147424 */ /* 0x000fca00078e00ff */
        /* <DEDUP_REMOVED lines=17> */
[----:B------:R-:W-:Y:S02]  /*14b0*/  MOV R15, R22 ;  /* 0x00000016000f7202 */ /* 0x000fe40000000f00 */
[----:B------:R-:W-:-:S07]  /*14c0*/  MOV R29, 0x14e0 ;  /* 0x000014e0001d7802 */ /* 0x000fce0000000f00 */
[----:B------:R-:W-:Y:S05]  /*14d0*/  CALL.REL.NOINC `($__internal_0_$__cuda_sm20_div_rn_f64_full) ;  /* 0x0000000800687944 */ /* 0x000fea0003c00000 */
[----:B------:R-:W-:Y:S01]  /*14e0*/  IMAD.MOV.U32 R20, RZ, RZ, R24 ;  /* 0x000000ffff147224 */ /* 0x000fe200078e0018 */
[----:B------:R-:W-:-:S07]  /*14f0*/  MOV R21, R25 ;  /* 0x0000001900157202 */ /* 0x000fce0000000f00 */
.L_x_36:
[----:B------:R-:W-:Y:S05]  /*1500*/  BSYNC.RECONVERGENT B0 ;  /* 0x0000000000007941 */ /* 0x000fea0003800200 */
.L_x_35:
        /* <DEDUP_REMOVED lines=11> */
[----:B------:R-:W-:Y:S02]  /*15c0*/  MOV R11, R6 ;  /* 0x00000006000b7202 */ /* 0x000fe40000000f00 */
[----:B------:R-:W-:-:S07]  /*15d0*/  MOV R22, 0x15f0 ;  /* 0x000015f000167802 */ /* 0x000fce0000000f00 */
[----:B------:R-:W-:Y:S05]  /*15e0*/  CALL.REL.NOINC `($__internal_2_$__cuda_sm3x_div_rn_noftz_f32_slowpath) ;  /* 0x0000000c00f87944 */ /* 0x000fea0003c00000 */
[----:B------:R-:W-:-:S07]  /*15f0*/  IMAD.MOV.U32 R22, RZ, RZ, R15 ;  /* 0x000000ffff167224 */ /* 0x000fce00078e000f */
.L_x_38:
[----:B------:R-:W-:Y:S05]  /*1600*/  BSYNC.RECONVERGENT B3 ;  /* 0x0000000000037941 */ /* 0x000fea0003800200 */
.L_x_37:
        /* <DEDUP_REMOVED lines=11> */
[----:B------:R-:W-:Y:S02]  /*16c0*/  MOV R12, R13 ;  /* 0x0000000d000c7202 */ /* 0x000fe40000000f00 */
[----:B------:R-:W-:Y:S02]  /*16d0*/  MOV R11, R6 ;  /* 0x00000006000b7202 */ /* 0x000fe40000000f00 */
[----:B------:R-:W-:-:S07]  /*16e0*/  MOV R22, 0x1700 ;  /* 0x0000170000167802 */ /* 0x000fce0000000f00 */
[----:B------:R-:W-:Y:S05]  /*16f0*/  CALL.REL.NOINC `($__internal_2_$__cuda_sm3x_div_rn_noftz_f32_slowpath) ;  /* 0x0000000c00b47944 */ /* 0x000fea0003c00000 */
[----:B------:R-:W-:-:S07]  /*1700*/  IMAD.MOV.U32 R11, RZ, RZ, R15 ;  /* 0x000000ffff0b7224 */ /* 0x000fce00078e000f */
.L_x_40:
[----:B------:R-:W-:Y:S05]  /*1710*/  BSYNC.RECONVERGENT B3 ;  /* 0x0000000000037941 */ /* 0x000fea0003800200 */
.L_x_39:
        /* <DEDUP_REMOVED lines=16> */
.L_x_42:
[----:B------:R-:W-:Y:S05]  /*1820*/  BSYNC.RECONVERGENT B3 ;  /* 0x0000000000037941 */ /* 0x000fea0003800200 */
.L_x_41:
[----:B------:R-:W-:-:S07]  /*1830*/  FADD R0, R0, R7 ;  /* 0x0000000700007221 */ /* 0x000fce0000000000 */
.L_x_31:
[----:B------:R-:W-:Y:S05]  /*1840*/  BSYNC.RECONVERGENT B2 ;  /* 0x0000000000027941 */ /* 0x000fea0003800200 */
.L_x_30:
[----:B------:R-:W-:Y:S01]  /*1850*/  BAR.SYNC.DEFER_BLOCKING 0x0 ;  /* 0x0000000000007b1d */ /* 0x000fe20000010000 */
[----:B------:R-:W-:-:S04]  /*1860*/  UIADD3 UR4, UPT, UPT, UR4, 0x1, URZ ;  /* 0x0000000104047890 */ /* 0x000fc8000fffe0ff */
[----:B------:R-:W-:-:S09]  /*1870*/  UISETP.NE.AND UP0, UPT, UR4, UR16, UPT ;  /* 0x000000100400728c */ /* 0x000fd2000bf05270 */
[----:B------:R-:W-:Y:S05]  /*1880*/  BRA.U UP0, `(.L_x_43) ;  /* 0xffffffe9003c7547 */ /* 0x000fea000b83ffff */
[----:B------:R-:W0:Y:S01]  /*1890*/  LDC.64 R6, c[0x0][0x388] ;  /* 0x0000e200ff067b82 */ /* 0x000e220000000a00 */
[----:B------:R-:W1:Y:S07]  /*18a0*/  LDCU UR4, c[0x0][0x3b4] ;  /* 0x00007680ff0477ac */ /* 0x000e6e0008000800 */
[----:B------:R-:W2:Y:S08]  /*18b0*/  LDC.64 R12, c[0x0][0x390] ;  /* 0x0000e400ff0c7b82 */ /* 0x000eb00000000a00 */
[----:B------:R-:W3:Y:S01]  /*18c0*/  LDC.64 R14, c[0x0][0x398] ;  /* 0x0000e600ff0e7b82 */ /* 0x000ee20000000a00 */
[----:B0-----:R-:W-:-:S05]  /*18d0*/  IMAD.WIDE R6, R4, 0xc, R6 ;  /* 0x0000000c04067825 */ /* 0x001fca00078e0206 */
[----:B------:R-:W4:Y:S01]  /*18e0*/  LDG.E R11, desc[UR12][R6.64] ;  /* 0x0000000c060b7981 */ /* 0x000f22000c1e1900 */
[----:B--2---:R-:W-:-:S05]  /*18f0*/  IMAD.WIDE R12, R4, 0xc, R12 ;  /* 0x0000000c040c7825 */ /* 0x004fca00078e020c */
[----:B------:R-:W2:Y:S01]  /*1900*/  LDG.E R16, desc[UR12][R12.64] ;  /* 0x0000000c0c107981 */ /* 0x000ea2000c1e1900 */
[----:B-1----:R-:W-:-:S05]  /*1910*/  I2FP.F32.S32 R5, UR4 ;  /* 0x0000000400057c45 */ /* 0x002fca0008201400 */
[----:B------:R-:W-:Y:S01]  /*1920*/  FMUL R17, R5, R5 ;  /* 0x0000000505117220 */ /* 0x000fe20000400000 */
[----:B---3--:R-:W-:-:S04]  /*1930*/  IMAD.WIDE R14, R4, 0x10, R14 ;  /* 0x00000010040e7825 */ /* 0x008fc800078e020e */
[----:B----4-:R-:W-:Y:S01]  /*1940*/  FFMA R11, R11, R5, R8 ;  /* 0x000000050b0b7223 */ /* 0x010fe20000000008 */
[----:B--2---:R-:W-:-:S04]  /*1950*/  FMUL R16, R16, R17 ;  /* 0x0000001110107220 */ /* 0x004fc80000400000 */
[----:B------:R-:W-:-:S05]  /*1960*/  FFMA R11, R16, 0.5, R11 ;  /* 0x3f000000100b7823 */ /* 0x000fca000000000b */
[----:B------:R0:W-:Y:S04]  /*1970*/  STG.E desc[UR12][R14.64], R11 ;  /* 0x0000000b0e007986 */ /* 0x0001e8000c10190c */
[----:B------:R-:W2:Y:S04]  /*1980*/  LDG.E R8, desc[UR12][R6.64+0x4] ;  /* 0x0000040c06087981 */ /* 0x000ea8000c1e1900 */
[----:B------:R-:W3:Y:S01]  /*1990*/  LDG.E R16, desc[UR12][R12.64+0x4] ;  /* 0x0000040c0c107981 */ /* 0x000ee2000c1e1900 */
[----:B--2---:R-:W-:Y:S01]  /*19a0*/  FFMA R8, R5, R8, R9 ;  /* 0x0000000805087223 */ /* 0x004fe20000000009 */
[----:B---3--:R-:W-:-:S04]  /*19b0*/  FMUL R9, R17, R16 ;  /* 0x0000001011097220 */ /* 0x008fc80000400000 */
[----:B------:R-:W-:-:S05]  /*19c0*/  FFMA R21, R9, 0.5, R8 ;  /* 0x3f00000009157823 */ /* 0x000fca0000000008 */
[----:B------:R-:W-:Y:S04]  /*19d0*/  STG.E desc[UR12][R14.64+0x4], R21 ;  /* 0x000004150e007986 */ /* 0x000fe8000c10190c */
[----:B------:R-:W2:Y:S04]  /*19e0*/  LDG.E R8, desc[UR12][R6.64+0x8] ;  /* 0x0000080c06087981 */ /* 0x000ea8000c1e1900 */
[----:B------:R-:W3:Y:S04]  /*19f0*/  LDG.E R16, desc[UR12][R12.64+0x8] ;  /* 0x0000080c0c107981 */ /* 0x000ee8000c1e1900 */
[----:B------:R-:W4:Y:S01]  /*1a00*/  LDG.E R23, desc[UR12][R18.64+0xc] ;  /* 0x00000c0c12177981 */ /* 0x000f22000c1e1900 */
[----:B--2---:R-:W-:Y:S01]  /*1a10*/  FFMA R8, R5, R8, R10 ;  /* 0x0000000805087223 */ /* 0x004fe2000000000a */
[----:B---3--:R-:W-:-:S04]  /*1a20*/  FMUL R17, R17, R16 ;  /* 0x0000001011117220 */ /* 0x008fc80000400000 */
[----:B------:R-:W-:Y:S02]  /*1a30*/  FFMA R22, R17, 0.5, R8 ;  /* 0x3f00000011167823 */ /* 0x000fe40000000008 */
[----:B------:R-:W1:Y:S03]  /*1a40*/  LDC.64 R8, c[0x0][0x3a0] ;  /* 0x0000e800ff087b82 */ /* 0x000e660000000a00 */
[----:B----4-:R2:W-:Y:S04]  /*1a50*/  STG.E.64 desc[UR12][R14.64+0x8], R22 ;  /* 0x000008160e007986 */ /* 0x0105e8000c101b0c */
[----:B------:R-:W3:Y:S04]  /*1a60*/  LDG.E R10, desc[UR12][R6.64] ;  /* 0x0000000c060a7981 */ /* 0x000ee8000c1e1900 */
[----:B0-----:R-:W3:Y:S01]  /*1a70*/  LDG.E R11, desc[UR12][R12.64] ;  /* 0x0000000c0c0b7981 */ /* 0x001ee2000c1e1900 */
[----:B-1----:R-:W-:-:S04]  /*1a80*/  IMAD.WIDE R8, R4, 0xc, R8 ;  /* 0x0000000c04087825 */ /* 0x002fc800078e0208 */
[----:B---3--:R-:W-:-:S05]  /*1a90*/  FFMA R11, R5, R11, R10 ;  /* 0x0000000b050b7223 */ /* 0x008fca000000000a */
[----:B------:R0:W-:Y:S04]  /*1aa0*/  STG.E desc[UR12][R8.64], R11 ;  /* 0x0000000b08007986 */ /* 0x0001e8000c10190c */
[----:B------:R-:W3:Y:S04]  /*1ab0*/  LDG.E R10, desc[UR12][R6.64+0x4] ;  /* 0x0000040c060a7981 */ /* 0x000ee8000c1e1900 */
[----:B------:R-:W3:Y:S02]  /*1ac0*/  LDG.E R16, desc[UR12][R12.64+0x4] ;  /* 0x0000040c0c107981 */ /* 0x000ee4000c1e1900 */
[----:B---3--:R-:W-:-:S05]  /*1ad0*/  FFMA R17, R5, R16, R10 ;  /* 0x0000001005117223 */ /* 0x008fca000000000a */
[----:B------:R1:W-:Y:S04]  /*1ae0*/  STG.E desc[UR12][R8.64+0x4], R17 ;  /* 0x0000041108007986 */ /* 0x0003e8000c10190c */
[----:B------:R-:W3:Y:S04]  /*1af0*/  LDG.E R10, desc[UR12][R6.64+0x8] ;  /* 0x0000080c060a7981 */ /* 0x000ee8000c1e1900 */
[----:B--2---:R-:W3:Y:S02]  /*1b00*/  LDG.E R14, desc[UR12][R12.64+0x8] ;  /* 0x0000080c0c0e7981 */ /* 0x004ee4000c1e1900 */
[----:B---3--:R-:W-:-:S05]  /*1b10*/  FFMA R5, R5, R14, R10 ;  /* 0x0000000e05057223 */ /* 0x008fca000000000a */
[----:B------:R1:W-:Y:S04]  /*1b20*/  STG.E desc[UR12][R8.64+0x8], R5 ;  /* 0x0000080508007986 */ /* 0x0003e8000c10190c */
[----:B------:R-:W2:Y:S01]  /*1b30*/  LDG.E R10, desc[UR12][R18.64+0xc] ;  /* 0x00000c0c120a7981 */ /* 0x000ea2000c1e1900 */
[----:B------:R-:W-:Y:S01]  /*1b40*/  BSSY.RECONVERGENT B2, `(.L_x_44) ;  /* 0x000000e000027945 */ /* 0x000fe20003800200 */
[----:B--2---:R-:W2:Y:S08]  /*1b50*/  MUFU.RCP R15, R10 ;  /* 0x0000000a000f7308 */ /* 0x004eb00000001000 */
[----:B------:R-:W3:Y:S01]  /*1b60*/  FCHK P0, R3, R10 ;  /* 0x0000000a03007302 */ /* 0x000ee20000000000 */
[----:B--2---:R-:W-:-:S04]  /*1b70*/  FFMA R14, -R10, R15, 1 ;  /* 0x3f8000000a0e7423 */ /* 0x004fc8000000010f */
[----:B------:R-:W-:-:S04]  /*1b80*/  FFMA R14, R15, R14, R15 ;  /* 0x0000000e0f0e7223 */ /* 0x000fc8000000000f */
[----:B0-----:R-:W-:-:S04]  /*1b90*/  FFMA R11, R3, R14, RZ ;  /* 0x0000000e030b7223 */ /* 0x001fc800000000ff */
[----:B------:R-:W-:-:S04]  /*1ba0*/  FFMA R15, -R10, R11, R3 ;  /* 0x0000000b0a0f7223 */ /* 0x000fc80000000103 */
[----:B------:R-:W-:Y:S01]  /*1bb0*/  FFMA R11, R14, R15, R11 ;  /* 0x0000000f0e0b7223 */ /* 0x000fe2000000000b */
[----:B-1-3--:R-:W-:Y:S06]  /*1bc0*/  @!P0 BRA `(.L_x_45) ;  /* 0x0000000000148947 */ /* 0x00afec0003800000 */
[----:B------:R-:W-:Y:S02]  /*1bd0*/  MOV R12, R3 ;  /* 0x00000003000c7202 */ /* 0x000fe40000000f00 */
[----:B------:R-:W-:Y:S02]  /*1be0*/  MOV R11, R10 ;  /* 0x0000000a000b7202 */ /* 0x000fe40000000f00 */
[----:B------:R-:W-:-:S07]  /*1bf0*/  MOV R22, 0x1c10 ;  /* 0x00001c1000167802 */ /* 0x000fce0000000f00 */
[----:B------:R-:W-:Y:S05]  /*1c00*/  CALL.REL.NOINC `($__internal_2_$__cuda_sm3x_div_rn_noftz_f32_slowpath) ;  /* 0x0000000800707944 */ /* 0x000fea0003c00000 */
[----:B------:R-:W-:-:S07]  /*1c10*/  IMAD.MOV.U32 R11, RZ, RZ, R15 ;  /* 0x000000ffff0b7224 */ /* 0x000fce00078e000f */
.L_x_45:
[----:B------:R-:W-:Y:S05]  /*1c20*/  BSYNC.RECONVERGENT B2 ;  /* 0x0000000000027941 */ /* 0x000fea0003800200 */
.L_x_44:
[----:B------:R-:W0:Y:S02]  /*1c30*/  LDC.64 R6, c[0x0][0x3a8] ;  /* 0x0000ea00ff067b82 */ /* 0x000e240000000a00 */
[----:B0-----:R-:W-:-:S05]  /*1c40*/  IMAD.WIDE R4, R4, 0xc, R6 ;  /* 0x0000000c04047825 */ /* 0x001fca00078e0206 */
[----:B------:R0:W-:Y:S04]  /*1c50*/  STG.E desc[UR12][R4.64], R11 ;  /* 0x0000000b04007986 */ /* 0x0001e8000c10190c */
[----:B------:R-:W2:Y:S01]  /*1c60*/  LDG.E R3, desc[UR12][R18.64+0xc] ;  /* 0x00000c0c12037981 */ /* 0x000ea2000c1e1900 */
[----:B------:R-:W-:Y:S01]  /*1c70*/  BSSY.RECONVERGENT B2, `(.L_x_46) ;  /* 0x000000e000027945 */ /* 0x000fe20003800200 */
[----:B--2---:R-:W1:Y:S08]  /*1c80*/  MUFU.RCP R6, R3 ;  /* 0x0000000300067308 */ /* 0x004e700000001000 */
[----:B------:R-:W2:Y:S01]  /*1c90*/  FCHK P0, R2, R3 ;  /* 0x0000000302007302 */ /* 0x000ea20000000000 */
[----:B-1----:R-:W-:-:S04]  /*1ca0*/  FFMA R7, -R3, R6, 1 ;  /* 0x3f80000003077423 */ /* 0x002fc80000000106 */
[----:B------:R-:W-:-:S04]  /*1cb0*/  FFMA R7, R6, R7, R6 ;  /* 0x0000000706077223 */ /* 0x000fc80000000006 */
[----:B------:R-:W-:-:S04]  /*1cc0*/  FFMA R6, R2, R7, RZ ;  /* 0x0000000702067223 */ /* 0x000fc800000000ff */
[----:B------:R-:W-:-:S04]  /*1cd0*/  FFMA R8, -R3, R6, R2 ;  /* 0x0000000603087223 */ /* 0x000fc80000000102 */
[----:B------:R-:W-:Y:S01]  /*1ce0*/  FFMA R7, R7, R8, R6 ;  /* 0x0000000807077223 */ /* 0x000fe20000000006 */
[----:B0-2---:R-:W-:Y:S06]  /*1cf0*/  @!P0 BRA `(.L_x_47) ;  /* 0x0000000000148947 */ /* 0x005fec0003800000 */
[----:B------:R-:W-:Y:S02]  /*1d00*/  MOV R12, R2 ;  /* 0x00000002000c7202 */ /* 0x000fe40000000f00 */
[----:B------:R-:W-:Y:S02]  /*1d10*/  MOV R11, R3 ;  /* 0x00000003000b7202 */ /* 0x000fe40000000f00 */
[----:B------:R-:W-:-:S07]  /*1d20*/  MOV R22, 0x1d40 ;  /* 0x00001d4000167802 */ /* 0x000fce0000000f00 */
[----:B------:R-:W-:Y:S05]  /*1d30*/  CALL.REL.NOINC `($__internal_2_$__cuda_sm3x_div_rn_noftz_f32_slowpath) ;  /* 0x0000000800247944 */ /* 0x000fea0003c00000 */
[----:B------:R-:W-:-:S07]  /*1d40*/  IMAD.MOV.U32 R7, RZ, RZ, R15 ;  /* 0x000000ffff077224 */ /* 0x000fce00078e000f */
.L_x_47:
[----:B------:R-:W-:Y:S05]  /*1d50*/  BSYNC.RECONVERGENT B2 ;  /* 0x0000000000027941 */ /* 0x000fea0003800200 */
.L_x_46:
        /* <DEDUP_REMOVED lines=12> */
[----:B------:R-:W-:-:S07]  /*1e20*/  MOV R22, 0x1e40 ;  /* 0x00001e4000167802 */ /* 0x000fce0000000f00 */
[----:B------:R-:W-:Y:S05]  /*1e30*/  CALL.REL.NOINC `($__internal_2_$__cuda_sm3x_div_rn_noftz_f32_slowpath) ;  /* 0x0000000400e47944 */ /* 0x000fea0003c00000 */
[----:B------:R-:W-:-:S07]  /*1e40*/  MOV R3, R15 ;  /* 0x0000000f00037202 */ /* 0x000fce0000000f00 */
.L_x_49:
[----:B------:R-:W-:Y:S05]  /*1e50*/  BSYNC.RECONVERGENT B2 ;  /* 0x0000000000027941 */ /* 0x000fea0003800200 */
.L_x_48:
[----:B------:R-:W-:Y:S01]  /*1e60*/  STG.E desc[UR12][R4.64+0x8], R3 ;  /* 0x0000080304007986 */ /* 0x000fe2000c10190c */
[----:B------:R-:W-:Y:S05]  /*1e70*/  EXIT ;  /* 0x000000000000794d */ /* 0x000fea0003800000 */
        .weak           $__internal_0_$__cuda_sm20_div_rn_f64_full
        .type           $__internal_0_$__cuda_sm20_div_rn_f64_full,@function
        .size           $__internal_0_$__cuda_sm20_div_rn_f64_full,($__internal_1_$__cuda_sm20_sqrt_rn_f32_slowpath - $__internal_0_$__cuda_sm20_div_rn_f64_full)
$__internal_0_$__cuda_sm20_div_rn_f64_full:
[----:B------:R-:W-:Y:S01]  /*1e80*/  FSETP.GEU.AND P2, PT, |R35|, 1.469367938527859385e-39, PT ;  /* 0x001000002300780b */ /* 0x000fe20003f4e200 */
[----:B------:R-:W-:Y:S01]  /*1e90*/  IMAD.MOV.U32 R22, RZ, RZ, R15 ;  /* 0x000000ffff167224 */ /* 0x000fe200078e000f */
[C---:B------:R-:W-:Y:S01]  /*1ea0*/  FSETP.GEU.AND P0, PT, |R23|.reuse, 1.469367938527859385e-39, PT ;  /* 0x001000001700780b */ /* 0x040fe20003f0e200 */
[----:B------:R-:W-:Y:S01]  /*1eb0*/  BSSY.RECONVERGENT B1, `(.L_x_50) ;  /* 0x0000055000017945 */ /* 0x000fe20003800200 */
[----:B------:R-:W-:Y:S02]  /*1ec0*/  LOP3.LUT R20, R23, 0x800fffff, RZ, 0xc0, !PT ;  /* 0x800fffff17147812 */ /* 0x000fe400078ec0ff */
[----:B------:R-:W-:Y:S02]  /*1ed0*/  LOP3.LUT R30, R35, 0x7ff00000, RZ, 0xc0, !PT ;  /* 0x7ff00000231e7812 */ /* 0x000fe400078ec0ff */
[----:B------:R-:W-:Y:S02]  /*1ee0*/  LOP3.LUT R21, R20, 0x3ff00000, RZ, 0xfc, !PT ;  /* 0x3ff0000014157812 */ /* 0x000fe400078efcff */
[----:B------:R-:W-:-:S02]  /*1ef0*/  MOV R20, R15 ;  /* 0x0000000f00147202 */ /* 0x000fc40000000f00 */
[C---:B------:R-:W-:Y:S02]  /*1f00*/  LOP3.LUT R31, R23.reuse, 0x7ff00000, RZ, 0xc0, !PT ;  /* 0x7ff00000171f7812 */ /* 0x040fe400078ec0ff */
[----:B------:R-:W-:Y:S01]  /*1f10*/  @!P2 LOP3.LUT R24, R23, 0x7ff00000, RZ, 0xc0, !PT ;  /* 0x7ff000001718a812 */ /* 0x000fe200078ec0ff */
[----:B------:R-:W-:Y:S01]  /*1f20*/  @!P0 DMUL R20, R22, 8.98846567431157953865e+307 ;  /* 0x7fe0000016148828 */ /* 0x000fe20000000000 */
[----:B------:R-:W-:Y:S02]  /*1f30*/  MOV R28, 0x1ca00000 ;  /* 0x1ca00000001c7802 */ /* 0x000fe40000000f00 */
[C---:B------:R-:W-:Y:S02]  /*1f40*/  @!P2 ISETP.GE.U32.AND P3, PT, R30.reuse, R24, PT ;  /* 0x000000181e00a20c */ /* 0x040fe40003f66070 */
[----:B------:R-:W-:Y:S01]  /*1f50*/  ISETP.GE.U32.AND P1, PT, R30, R31, PT ;  /* 0x0000001f1e00720c */ /* 0x000fe20003f26070 */
[----:B------:R-:W0:Y:S01]  /*1f60*/  MUFU.RCP64H R27, R21 ;  /* 0x00000015001b7308 */ /* 0x000e220000001800 */
[----:B------:R-:W-:-:S02]  /*1f70*/  @!P2 SEL R15, R28, 0x63400000, !P3 ;  /* 0x634000001c0fa807 */ /* 0x000fc40005800000 */
[----:B------:R-:W-:Y:S02]  /*1f80*/  SEL R24, R28, 0x63400000, !P1 ;  /* 0x634000001c187807 */ /* 0x000fe40004800000 */
[--C-:B------:R-:W-:Y:S02]  /*1f90*/  @!P2 LOP3.LUT R15, R15, 0x80000000, R35.reuse, 0xf8, !PT ;  /* 0x800000000f0fa812 */ /* 0x100fe400078ef823 */
[----:B------:R-:W-:Y:S01]  /*1fa0*/  LOP3.LUT R25, R24, 0x800fffff, R35, 0xf8, !PT ;  /* 0x800fffff18197812 */ /* 0x000fe200078ef823 */
[----:B------:R-:W-:Y:S01]  /*1fb0*/  IMAD.MOV.U32 R24, RZ, RZ, R34 ;  /* 0x000000ffff187224 */ /* 0x000fe200078e0022 */
[----:B------:R-:W-:Y:S01]  /*1fc0*/  @!P2 LOP3.LUT R33, R15, 0x100000, RZ, 0xfc, !PT ;  /* 0x001000000f21a812 */ /* 0x000fe200078efcff */
[----:B------:R-:W-:Y:S01]  /*1fd0*/  IMAD.MOV.U32 R15, RZ, RZ, R30 ;  /* 0x000000ffff0f7224 */ /* 0x000fe200078e001e */
[----:B------:R-:W-:Y:S02]  /*1fe0*/  @!P2 MOV R32, RZ ;  /* 0x000000ff0020a202 */ /* 0x000fe40000000f00 */
[----:B------:R-:W-:-:S02]  /*1ff0*/  MOV R26, 0x1 ;  /* 0x00000001001a7802 */ /* 0x000fc40000000f00 */
[----:B------:R-:W-:Y:S02]  /*2000*/  @!P0 LOP3.LUT R31, R21, 0x7ff00000, RZ, 0xc0, !PT ;  /* 0x7ff00000151f8812 */ /* 0x000fe400078ec0ff */
[----:B------:R-:W-:Y:S02]  /*2010*/  @!P2 DFMA R24, R24, 2, -R32 ;  /* 0x400000001818a82b */ /* 0x000fe40000000820 */
[----:B0-----:R-:W-:-:S08]  /*2020*/  DFMA R32, R26, -R20, 1 ;  /* 0x3ff000001a20742b */ /* 0x001fd00000000814 */
[----:B------:R-:W-:Y:S01]  /*2030*/  DFMA R32, R32, R32, R32 ;  /* 0x000000202020722b */ /* 0x000fe20000000020 */
[----:B------:R-:W-:-:S07]  /*2040*/  @!P2 LOP3.LUT R15, R25, 0x7ff00000, RZ, 0xc0, !PT ;  /* 0x7ff00000190fa812 */ /* 0x000fce00078ec0ff */
[----:B------:R-:W-:-:S08]  /*2050*/  DFMA R26, R26, R32, R26 ;  /* 0x000000201a1a722b */ /* 0x000fd0000000001a */
[----:B------:R-:W-:-:S08]  /*2060*/  DFMA R36, R26, -R20, 1 ;  /* 0x3ff000001a24742b */ /* 0x000fd00000000814 */
[----:B------:R-:W-:-:S08]  /*2070*/  DFMA R36, R26, R36, R26 ;  /* 0x000000241a24722b */ /* 0x000fd0000000001a */
[----:B------:R-:W-:-:S08]  /*2080*/  DMUL R32, R36, R24 ;  /* 0x0000001824207228 */ /* 0x000fd00000000000 */
[----:B------:R-:W-:-:S08]  /*2090*/  DFMA R26, R32, -R20, R24 ;  /* 0x80000014201a722b */ /* 0x000fd00000000018 */
[----:B------:R-:W-:Y:S01]  /*20a0*/  DFMA R26, R36, R26, R32 ;  /* 0x0000001a241a722b */ /* 0x000fe20000000020 */
[----:B------:R-:W-:-:S04]  /*20b0*/  IADD3 R32, PT, PT, R15, -0x1, RZ ;  /* 0xffffffff0f207810 */ /* 0x000fc80007ffe0ff */
[----:B------:R-:W-:Y:S02]  /*20c0*/  ISETP.GT.U32.AND P0, PT, R32, 0x7feffffe, PT ;  /* 0x7feffffe2000780c */ /* 0x000fe40003f04070 */
[----:B------:R-:W-:-:S04]  /*20d0*/  IADD3 R32, PT, PT, R31, -0x1, RZ ;  /* 0xffffffff1f207810 */ /* 0x000fc80007ffe0ff */
[----:B------:R-:W-:-:S13]  /*20e0*/  ISETP.GT.U32.OR P0, PT, R32, 0x7feffffe, P0 ;  /* 0x7feffffe2000780c */ /* 0x000fda0000704470 */
[----:B------:R-:W-:Y:S05]  /*20f0*/  @P0 BRA `(.L_x_51) ;  /* 0x00000000006c0947 */ /* 0x000fea0003800000 */
[----:B------:R-:W-:-:S04]  /*2100*/  LOP3.LUT R15, R23, 0x7ff00000, RZ, 0xc0, !PT ;  /* 0x7ff00000170f7812 */ /* 0x000fc800078ec0ff */
[CC--:B------:R-:W-:Y:S02]  /*2110*/  VIADDMNMX R31, R30.reuse, -R15.reuse, 0xb9600000, !PT ;  /* 0xb96000001e1f7446 */ /* 0x0c0fe4000780090f */
[----:B------:R-:W-:Y:S02]  /*2120*/  ISETP.GE.U32.AND P0, PT, R30, R15, PT ;  /* 0x0000000f1e00720c */ /* 0x000fe40003f06070 */
[----:B------:R-:W-:Y:S02]  /*2130*/  VIMNMX R15, PT, PT, R31, 0x46a00000, PT ;  /* 0x46a000001f0f7848 */ /* 0x000fe40003fe0100 */
[----:B------:R-:W-:Y:S02]  /*2140*/  SEL R28, R28, 0x63400000, !P0 ;  /* 0x634000001c1c7807 */ /* 0x000fe40004000000 */
[----:B------:R-:W-:-:S03]  /*2150*/  MOV R30, RZ ;  /* 0x000000ff001e7202 */ /* 0x000fc60000000f00 */
[----:B------:R-:W-:-:S05]  /*2160*/  IMAD.IADD R15, R15, 0x1, -R28 ;  /* 0x000000010f0f7824 */ /* 0x000fca00078e0a1c */
[----:B------:R-:W-:-:S06]  /*2170*/  IADD3 R31, PT, PT, R15, 0x7fe00000, RZ ;  /* 0x7fe000000f1f7810 */ /* 0x000fcc0007ffe0ff */
[----:B------:R-:W-:-:S10]  /*2180*/  DMUL R32, R26, R30 ;  /* 0x0000001e1a207228 */ /* 0x000fd40000000000 */
[----:B------:R-:W-:-:S13]  /*2190*/  FSETP.GTU.AND P0, PT, |R33|, 1.469367938527859385e-39, PT ;  /* 0x001000002100780b */ /* 0x000fda0003f0c200 */
[----:B------:R-:W-:Y:S05]  /*21a0*/  @P0 BRA `(.L_x_52) ;  /* 0x0000000000940947 */ /* 0x000fea0003800000 */
[----:B------:R-:W-:Y:S01]  /*21b0*/  DFMA R20, R26, -R20, R24 ;  /* 0x800000141a14722b */ /* 0x000fe20000000018 */
[----:B------:R-:W-:-:S09]  /*21c0*/  IMAD.MOV.U32 R30, RZ, RZ, RZ ;  /* 0x000000ffff1e7224 */ /* 0x000fd200078e00ff */
[C---:B------:R-:W-:Y:S02]  /*21d0*/  FSETP.NEU.AND P0, PT, R21.reuse, RZ, PT ;  /* 0x000000ff1500720b */ /* 0x040fe40003f0d000 */
[----:B------:R-:W-:-:S04]  /*21e0*/  LOP3.LUT R22, R21, 0x80000000, R23, 0x48, !PT ;  /* 0x8000000015167812 */ /* 0x000fc800078e4817 */
[----:B------:R-:W-:-:S07]  /*21f0*/  LOP3.LUT R31, R22, R31, RZ, 0xfc, !PT ;  /* 0x0000001f161f7212 */ /* 0x000fce00078efcff */
[----:B------:R-:W-:Y:S05]  /*2200*/  @!P0 BRA `(.L_x_52) ;  /* 0x00000000007c8947 */ /* 0x000fea0003800000 */
[C---:B------:R-:W-:Y:S02]  /*2210*/  IADD3 R21, PT, PT, -R15.reuse, RZ, RZ ;  /* 0x000000ff0f157210 */ /* 0x040fe40007ffe1ff */
[----:B------:R-:W-:Y:S02]  /*2220*/  MOV R20, RZ ;  /* 0x000000ff00147202 */ /* 0x000fe40000000f00 */
[----:B------:R-:W-:-:S04]  /*2230*/  IADD3 R15, PT, PT, -R15, -0x43300000, RZ ;  /* 0xbcd000000f0f7810 */ /* 0x000fc80007ffe1ff */
[----:B------:R-:W-:Y:S02]  /*2240*/  DFMA R20, R32, -R20, R26 ;  /* 0x800000142014722b */ /* 0x000fe4000000001a */
[----:B------:R-:W-:-:S08]  /*2250*/  DMUL.RP R26, R26, R30 ;  /* 0x0000001e1a1a7228 */ /* 0x000fd00000008000 */
[----:B------:R-:W-:Y:S02]  /*2260*/  FSETP.NEU.AND P0, PT, |R21|, R15, PT ;  /* 0x0000000f1500720b */ /* 0x000fe40003f0d200 */
[----:B------:R-:W-:Y:S02]  /*2270*/  LOP3.LUT R15, R27, R22, RZ, 0x3c, !PT ;  /* 0x000000161b0f7212 */ /* 0x000fe400078e3cff */
[----:B------:R-:W-:Y:S02]  /*2280*/  FSEL R32, R26, R32, !P0 ;  /* 0x000000201a207208 */ /* 0x000fe40004000000 */
[----:B------:R-:W-:Y:S01]  /*2290*/  FSEL R33, R15, R33, !P0 ;  /* 0x000000210f217208 */ /* 0x000fe20004000000 */
[----:B------:R-:W-:Y:S06]  /*22a0*/  BRA `(.L_x_52) ;  /* 0x0000000000547947 */ /* 0x000fec0003800000 */
.L_x_51:
[----:B------:R-:W-:-:S14]  /*22b0*/  DSETP.NAN.AND P0, PT, R34, R34, PT ;  /* 0x000000222200722a */ /* 0x000fdc0003f08000 */
[----:B------:R-:W-:Y:S05]  /*22c0*/  @P0 BRA `(.L_x_53) ;  /* 0x0000000000440947 */ /* 0x000fea0003800000 */
[----:B------:R-:W-:-:S14]  /*22d0*/  DSETP.NAN.AND P0, PT, R22, R22, PT ;  /* 0x000000161600722a */ /* 0x000fdc0003f08000 */
[----:B------:R-:W-:Y:S05]  /*22e0*/  @P0 BRA `(.L_x_54) ;  /* 0x0000000000300947 */ /* 0x000fea0003800000 */
[----:B------:R-:W-:Y:S01]  /*22f0*/  ISETP.NE.AND P0, PT, R15, R31, PT ;  /* 0x0000001f0f00720c */ /* 0x000fe20003f05270 */
[----:B------:R-:W-:Y:S01]  /*2300*/  IMAD.MOV.U32 R32, RZ, RZ, 0x0 ;  /* 0x00000000ff207424 */ /* 0x000fe200078e00ff */
[----:B------:R-:W-:-:S11]  /*2310*/  MOV R33, 0xfff80000 ;  /* 0xfff8000000217802 */ /* 0x000fd60000000f00 */
[----:B------:R-:W-:Y:S05]  /*2320*/  @!P0 BRA `(.L_x_52) ;  /* 0x0000000000348947 */ /* 0x000fea0003800000 */
[----:B------:R-:W-:Y:S02]  /*2330*/  ISETP.NE.AND P0, PT, R15, 0x7ff00000, PT ;  /* 0x7ff000000f00780c */ /* 0x000fe40003f05270 */
[----:B------:R-:W-:Y:S02]  /*2340*/  LOP3.LUT R33, R35, 0x80000000, R23, 0x48, !PT ;  /* 0x8000000023217812 */ /* 0x000fe400078e4817 */
[----:B------:R-:W-:-:S13]  /*2350*/  ISETP.EQ.OR P0, PT, R31, RZ, !P0 ;  /* 0x000000ff1f00720c */ /* 0x000fda0004702670 */
[----:B------:R-:W-:Y:S02]  /*2360*/  @P0 LOP3.LUT R15, R33, 0x7ff00000, RZ, 0xfc, !PT ;  /* 0x7ff00000210f0812 */ /* 0x000fe400078efcff */
[----:B------:R-:W-:Y:S01]  /*2370*/  @!P0 MOV R32, RZ ;  /* 0x000000ff00208202 */ /* 0x000fe20000000f00 */
[----:B------:R-:W-:Y:S01]  /*2380*/  @P0 IMAD.MOV.U32 R32, RZ, RZ, RZ ;  /* 0x000000ffff200224 */ /* 0x000fe200078e00ff */
[----:B------:R-:W-:Y:S01]  /*2390*/  @P0 MOV R33, R15 ;  /* 0x0000000f00210202 */ /* 0x000fe20000000f00 */
[----:B------:R-:W-:Y:S06]  /*23a0*/  BRA `(.L_x_52) ;  /* 0x0000000000147947 */ /* 0x000fec0003800000 */
.L_x_54:
[----:B------:R-:W-:Y:S02]  /*23b0*/  LOP3.LUT R33, R23, 0x80000, RZ, 0xfc, !PT ;  /* 0x0008000017217812 */ /* 0x000fe400078efcff */
[----:B------:R-:W-:Y:S01]  /*23c0*/  MOV R32, R22 ;  /* 0x0000001600207202 */ /* 0x000fe20000000f00 */
[----:B------:R-:W-:Y:S06]  /*23d0*/  BRA `(.L_x_52) ;  /* 0x0000000000087947 */ /* 0x000fec0003800000 */
.L_x_53:
[----:B------:R-:W-:Y:S01]  /*23e0*/  LOP3.LUT R33, R35, 0x80000, RZ, 0xfc, !PT ;  /* 0x0008000023217812 */ /* 0x000fe200078efcff */
[----:B------:R-:W-:-:S07]  /*23f0*/  IMAD.MOV.U32 R32, RZ, RZ, R34 ;  /* 0x000000ffff207224 */ /* 0x000fce00078e0022 */
.L_x_52:
[----:B------:R-:W-:Y:S05]  /*2400*/  BSYNC.RECONVERGENT B1 ;  /* 0x0000000000017941 */ /* 0x000fea0003800200 */
.L_x_50:
[----:B------:R-:W-:Y:S02]  /*2410*/  HFMA2 R21, -RZ, RZ, 0, 0 ;  /* 0x00000000ff157431 */ /* 0x000fe400000001ff */
[----:B------:R-:W-:Y:S01]  /*2420*/  IMAD.MOV.U32 R20, RZ, RZ, R29 ;  /* 0x000000ffff147224 */ /* 0x000fe200078e001d */
[----:B------:R-:W-:Y:S02]  /*2430*/  MOV R24, R32 ;  /* 0x0000002000187202 */ /* 0x000fe40000000f00 */
[----:B------:R-:W-:Y:S01]  /*2440*/  MOV R25, R33 ;  /* 0x0000002100197202 */ /* 0x000fe20000000f00 */
[----:B------:R-:W-:Y:S06]  /*2450*/  RET.REL.NODEC R20 `(_Z8nextStepP6float4P6float3S2_S0_S2_S2_ii) ;  /* 0xffffffd814e87950 */ /* 0x000fec0003c3ffff */
        .weak           $__internal_1_$__cuda_sm20_sqrt_rn_f32_slowpath
        .type           $__internal_1_$__cuda_sm20_sqrt_rn_f32_slowpath,@function
        .size           $__internal_1_$__cuda_sm20_sqrt_rn_f32_slowpath,($__internal_2_$__cuda_sm3x_div_rn_noftz_f32_slowpath - $__internal_1_$__cuda_sm20_sqrt_rn_f32_slowpath)
$__internal_1_$__cuda_sm20_sqrt_rn_f32_slowpath:
[----:B------:R-:W-:-:S13]  /*2460*/  LOP3.LUT P0, RZ, R11, 0x7fffffff, RZ, 0xc0, !PT ;  /* 0x7fffffff0bff7812 */ /* 0x000fda000780c0ff */
[----:B------:R-:W-:Y:S01]  /*2470*/  @!P0 MOV R20, R11 ;  /* 0x0000000b00148202 */ /* 0x000fe20000000f00 */
[----:B------:R-:W-:Y:S06]  /*2480*/  @!P0 BRA `(.L_x_55) ;  /* 0x0000000000408947 */ /* 0x000fec0003800000 */
[----:B------:R-:W-:-:S13]  /*2490*/  FSETP.GEU.FTZ.AND P0, PT, R11, RZ, PT ;  /* 0x000000ff0b00720b */ /* 0x000fda0003f1e000 */
[----:B------:R-:W-:Y:S01]  /*24a0*/  @!P0 IMAD.MOV.U32 R20, RZ, RZ, 0x7fffffff ;  /* 0x7fffffffff148424 */ /* 0x000fe200078e00ff */
[----:B------:R-:W-:Y:S06]  /*24b0*/  @!P0 BRA `(.L_x_55) ;  /* 0x0000000000348947 */ /* 0x000fec0003800000 */
[----:B------:R-:W-:-:S13]  /*24c0*/  FSETP.GTU.FTZ.AND P0, PT, |R11|, +INF , PT ;  /* 0x7f8000000b00780b */ /* 0x000fda0003f1c200 */
[----:B------:R-:W-:Y:S01]  /*24d0*/  @P0 FADD.FTZ R20, R11, 1 ;  /* 0x3f8000000b140421 */ /* 0x000fe20000010000 */
[----:B------:R-:W-:Y:S06]  /*24e0*/  @P0 BRA `(.L_x_55) ;  /* 0x0000000000280947 */ /* 0x000fec0003800000 */
[----:B------:R-:W-:-:S13]  /*24f0*/  FSETP.NEU.FTZ.AND P0, PT, |R11|, +INF , PT ;  /* 0x7f8000000b00780b */ /* 0x000fda0003f1d200 */
[----:B------:R-:W-:-:S04]  /*2500*/  @P0 FFMA R21, R11, 1.84467440737095516160e+19, RZ ;  /* 0x5f8000000b150823 */ /* 0x000fc800000000ff */
[----:B------:R-:W0:Y:S02]  /*2510*/  @P0 MUFU.RSQ R20, R21 ;  /* 0x0000001500140308 */ /* 0x000e240000001400 */
[----:B0-----:R-:W-:Y:S01]  /*2520*/  @P0 FMUL.FTZ R22, R21, R20 ;  /* 0x0000001415160220 */ /* 0x001fe20000410000 */
[----:B------:R-:W-:Y:S01]  /*2530*/  @P0 FMUL.FTZ R24, R20, 0.5 ;  /* 0x3f00000014180820 */ /* 0x000fe20000410000 */
[----:B------:R-:W-:Y:S02]  /*2540*/  @!P0 MOV R20, R11 ;  /* 0x0000000b00148202 */ /* 0x000fe40000000f00 */
[----:B------:R-:W-:-:S04]  /*2550*/  @P0 FADD.FTZ R23, -R22, -RZ ;  /* 0x800000ff16170221 */ /* 0x000fc80000010100 */
[----:B------:R-:W-:-:S04]  /*2560*/  @P0 FFMA R23, R22, R23, R21 ;  /* 0x0000001716170223 */ /* 0x000fc80000000015 */
[----:B------:R-:W-:-:S04]  /*2570*/  @P0 FFMA R23, R23, R24, R22 ;  /* 0x0000001817170223 */ /* 0x000fc80000000016 */
[----:B------:R-:W-:-:S07]  /*2580*/  @P0 FMUL.FTZ R20, R23, 2.3283064365386962891e-10 ;  /* 0x2f80000017140820 */ /* 0x000fce0000410000 */
.L_x_55:
[----:B------:R-:W-:Y:S01]  /*2590*/  HFMA2 R21, -RZ, RZ, 0, 0 ;  /* 0x00000000ff157431 */ /* 0x000fe200000001ff */
[----:B------:R-:W-:Y:S01]  /*25a0*/  MOV R28, R20 ;  /* 0x00000014001c7202 */ /* 0x000fe20000000f00 */
[----:B------:R-:W-:-:S04]  /*25b0*/  IMAD.MOV.U32 R20, RZ, RZ, R25 ;  /* 0x000000ffff147224 */ /* 0x000fc800078e0019 */
[----:B------:R-:W-:Y:S05]  /*25c0*/  RET.REL.NODEC R20 `(_Z8nextStepP6float4P6float3S2_S0_S2_S2_ii) ;  /* 0xffffffd8148c7950 */ /* 0x000fea0003c3ffff */
        .weak           $__internal_2_$__cuda_sm3x_div_rn_noftz_f32_slowpath
        .type           $__internal_2_$__cuda_sm3x_div_rn_noftz_f32_slowpath,@function
        .size           $__internal_2_$__cuda_sm3x_div_rn_noftz_f32_slowpath,(.L_x_70 - $__internal_2_$__cuda_sm3x_div_rn_noftz_f32_slowpath)
$__internal_2_$__cuda_sm3x_div_rn_noftz_f32_slowpath:
[----:B------:R-:W-:Y:S01]  /*25d0*/  SHF.R.U32.HI R20, RZ, 0x17, R11 ;  /* 0x00000017ff147819 */ /* 0x000fe2000001160b */
[----:B------:R-:W-:Y:S01]  /*25e0*/  BSSY.RECONVERGENT B0, `(.L_x_56) ;  /* 0x0000063000007945 */ /* 0x000fe20003800200 */
[----:B------:R-:W-:Y:S02]  /*25f0*/  SHF.R.U32.HI R23, RZ, 0x17, R12 ;  /* 0x00000017ff177819 */ /* 0x000fe4000001160c */
[----:B------:R-:W-:Y:S02]  /*2600*/  LOP3.LUT R20, R20, 0xff, RZ, 0xc0, !PT ;  /* 0x000000ff14147812 */ /* 0x000fe400078ec0ff */
[----:B------:R-:W-:Y:S02]  /*2610*/  LOP3.LUT R23, R23, 0xff, RZ, 0xc0, !PT ;  /* 0x000000ff17177812 */ /* 0x000fe400078ec0ff */
[----:B------:R-:W-:Y:S02]  /*2620*/  IADD3 R24, PT, PT, R20, -0x1, RZ ;  /* 0xffffffff14187810 */ /* 0x000fe40007ffe0ff */
[----:B------:R-:W-:Y:S01]  /*2630*/  MOV R25, R11 ;  /* 0x0000000b00197202 */ /* 0x000fe20000000f00 */
[----:B------:R-:W-:Y:S01]  /*2640*/  VIADD R21, R23, 0xffffffff ;  /* 0xffffffff17157836 */ /* 0x000fe20000000000 */
[----:B------:R-:W-:-:S04]  /*2650*/  ISETP.GT.U32.AND P0, PT, R24, 0xfd, PT ;  /* 0x000000fd1800780c */ /* 0x000fc80003f04070 */
[----:B------:R-:W-:-:S13]  /*2660*/  ISETP.GT.U32.OR P0, PT, R21, 0xfd, P0 ;  /* 0x000000fd1500780c */ /* 0x000fda0000704470 */
[----:B------:R-:W-:Y:S01]  /*2670*/  @!P0 MOV R15, RZ ;  /* 0x000000ff000f8202 */ /* 0x000fe20000000f00 */
[----:B------:R-:W-:Y:S06]  /*2680*/  @!P0 BRA `(.L_x_57) ;  /* 0x00000000005c8947 */ /* 0x000fec0003800000 */
[----:B------:R-:W-:Y:S02]  /*2690*/  FSETP.GTU.FTZ.AND P0, PT, |R12|, +INF , PT ;  /* 0x7f8000000c00780b */ /* 0x000fe40003f1c200 */
[----:B------:R-:W-:-:S04]  /*26a0*/  FSETP.GTU.FTZ.AND P1, PT, |R11|, +INF , PT ;  /* 0x7f8000000b00780b */ /* 0x000fc80003f3c200 */
[----:B------:R-:W-:-:S13]  /*26b0*/  PLOP3.LUT P0, PT, P0, P1, PT, 0xf8, 0x8f ;  /* 0x00000000008f781c */ /* 0x000fda0000703f70 */
[----:B------:R-:W-:Y:S05]  /*26c0*/  @P0 BRA `(.L_x_58) ;  /* 0x00000004004c0947 */ /* 0x000fea0003800000 */
[----:B------:R-:W-:-:S13]  /*26d0*/  LOP3.LUT P0, RZ, R25, 0x7fffffff, R12, 0xc8, !PT ;  /* 0x7fffffff19ff7812 */ /* 0x000fda000780c80c */
[----:B------:R-:W-:Y:S05]  /*26e0*/  @!P0 BRA `(.L_x_59) ;  /* 0x00000004003c8947 */ /* 0x000fea0003800000 */
[C---:B------:R-:W-:Y:S02]  /*26f0*/  FSETP.NEU.FTZ.AND P1, PT, |R12|.reuse, +INF , PT ;  /* 0x7f8000000c00780b */ /* 0x040fe40003f3d200 */
[----:B------:R-:W-:Y:S02]  /*2700*/  FSETP.NEU.FTZ.AND P2, PT, |R11|, +INF , PT ;  /* 0x7f8000000b00780b */ /* 0x000fe40003f5d200 */
[----:B------:R-:W-:-:S11]  /*2710*/  FSETP.NEU.FTZ.AND P0, PT, |R12|, +INF , PT ;  /* 0x7f8000000c00780b */ /* 0x000fd60003f1d200 */
[----:B------:R-:W-:Y:S05]  /*2720*/  @!P2 BRA !P1, `(.L_x_59) ;  /* 0x00000004002ca947 */ /* 0x000fea0004800000 */
[----:B------:R-:W-:-:S04]  /*2730*/  LOP3.LUT P1, RZ, R12, 0x7fffffff, RZ, 0xc0, !PT ;  /* 0x7fffffff0cff7812 */ /* 0x000fc8000782c0ff */
[----:B------:R-:W-:-:S13]  /*2740*/  PLOP3.LUT P1, PT, P2, P1, PT, 0x2f, 0xf2 ;  /* 0x0000000000f2781c */ /* 0x000fda0001722577 */
[----:B------:R-:W-:Y:S05]  /*2750*/  @P1 BRA `(.L_x_60) ;  /* 0x0000000400181947 */ /* 0x000fea0003800000 */
[----:B------:R-:W-:-:S04]  /*2760*/  LOP3.LUT P1, RZ, R25, 0x7fffffff, RZ, 0xc0, !PT ;  /* 0x7fffffff19ff7812 */ /* 0x000fc8000782c0ff */
[----:B------:R-:W-:-:S13]  /*2770*/  PLOP3.LUT P0, PT, P0, P1, PT, 0x2f, 0xf2 ;  /* 0x0000000000f2781c */ /* 0x000fda0000702577 */
[----:B------:R-:W-:Y:S05]  /*2780*/  @P0 BRA `(.L_x_61) ;  /* 0x0000000400000947 */ /* 0x000fea0003800000 */
[----:B------:R-:W-:Y:S02]  /*2790*/  ISETP.GE.AND P0, PT, R21, RZ, PT ;  /* 0x000000ff1500720c */ /* 0x000fe40003f06270 */
[----:B------:R-:W-:-:S11]  /*27a0*/  ISETP.GE.AND P1, PT, R24, RZ, PT ;  /* 0x000000ff1800720c */ /* 0x000fd60003f26270 */
[----:B------:R-:W-:Y:S01]  /*27b0*/  @P0 IMAD.MOV.U32 R15, RZ, RZ, RZ ;  /* 0x000000ffff0f0224 */ /* 0x000fe200078e00ff */
[----:B------:R-:W-:Y:S01]  /*27c0*/  @!P0 MOV R15, 0xffffffc0 ;  /* 0xffffffc0000f8802 */ /* 0x000fe20000000f00 */
[----:B------:R-:W-:Y:S01]  /*27d0*/  @!P0 FFMA R12, R12, 1.84467440737095516160e+19, RZ ;  /* 0x5f8000000c0c8823 */ /* 0x000fe200000000ff */
[----:B------:R-:W-:Y:S02]  /*27e0*/  @!P1 FFMA R25, R11, 1.84467440737095516160e+19, RZ ;  /* 0x5f8000000b199823 */ /* 0x000fe400000000ff */
[----:B------:R-:W-:-:S07]  /*27f0*/  @!P1 IADD3 R15, PT, PT, R15, 0x40, RZ ;  /* 0x000000400f0f9810 */ /* 0x000fce0007ffe0ff */
.L_x_57:
[----:B------:R-:W-:Y:S01]  /*2800*/  LEA R24, R20, 0xc0800000, 0x17 ;  /* 0xc080000014187811 */ /* 0x000fe200078eb8ff */
[----:B------:R-:W-:Y:S01]  /*2810*/  BSSY.RECONVERGENT B1, `(.L_x_62) ;  /* 0x0000036000017945 */ /* 0x000fe20003800200 */
[----:B------:R-:W-:-:S03]  /*2820*/  IADD3 R23, PT, PT, R23, -0x7f, RZ ;  /* 0xffffff8117177810 */ /* 0x000fc60007ffe0ff */
[----:B------:R-:W-:Y:S02]  /*2830*/  IMAD.IADD R26, R25, 0x1, -R24 ;  /* 0x00000001191a7824 */ /* 0x000fe400078e0a18 */
[C---:B------:R-:W-:Y:S02]  /*2840*/  IMAD R12, R23.reuse, -0x800000, R12 ;  /* 0xff800000170c7824 */ /* 0x040fe400078e020c */
[----:B------:R0:W1:Y:S01]  /*2850*/  MUFU.RCP R24, R26 ;  /* 0x0000001a00187308 */ /* 0x0000620000001000 */
[----:B------:R-:W-:Y:S01]  /*2860*/  FADD.FTZ R25, -R26, -RZ ;  /* 0x800000ff1a197221 */ /* 0x000fe20000010100 */
[----:B0-----:R-:W-:-:S04]  /*2870*/  IADD3 R26, PT, PT, R23, 0x7f, -R20 ;  /* 0x0000007f171a7810 */ /* 0x001fc80007ffe814 */
[----:B------:R-:W-:Y:S01]  /*2880*/  IADD3 R23, PT, PT, R26, R15, RZ ;  /* 0x0000000f1a177210 */ /* 0x000fe20007ffe0ff */
[----:B-1----:R-:W-:-:S04]  /*2890*/  FFMA R21, R24, R25, 1 ;  /* 0x3f80000018157423 */ /* 0x002fc80000000019 */
[----:B------:R-:W-:-:S04]  /*28a0*/  FFMA R21, R24, R21, R24 ;  /* 0x0000001518157223 */ /* 0x000fc80000000018 */
[----:B------:R-:W-:-:S04]  /*28b0*/  FFMA R24, R12, R21, RZ ;  /* 0x000000150c187223 */ /* 0x000fc800000000ff */
[----:B------:R-:W-:-:S04]  /*28c0*/  FFMA R28, R25, R24, R12 ;  /* 0x00000018191c7223 */ /* 0x000fc8000000000c */
[----:B------:R-:W-:-:S04]  /*28d0*/  FFMA R24, R21, R28, R24 ;  /* 0x0000001c15187223 */ /* 0x000fc80000000018 */
[----:B------:R-:W-:-:S04]  /*28e0*/  FFMA R25, R25, R24, R12 ;  /* 0x0000001819197223 */ /* 0x000fc8000000000c */
[----:B------:R-:W-:-:S05]  /*28f0*/  FFMA R12, R21, R25, R24 ;  /* 0x00000019150c7223 */ /* 0x000fca0000000018 */
[----:B------:R-:W-:-:S04]  /*2900*/  SHF.R.U32.HI R20, RZ, 0x17, R12 ;  /* 0x00000017ff147819 */ /* 0x000fc8000001160c */
[----:B------:R-:W-:-:S05]  /*2910*/  LOP3.LUT R20, R20, 0xff, RZ, 0xc0, !PT ;  /* 0x000000ff14147812 */ /* 0x000fca00078ec0ff */
[----:B------:R-:W-:-:S05]  /*2920*/  IMAD.IADD R15, R20, 0x1, R23 ;  /* 0x00000001140f7824 */ /* 0x000fca00078e0217 */
[----:B------:R-:W-:-:S04]  /*2930*/  IADD3 R20, PT, PT, R15, -0x1, RZ ;  /* 0xffffffff0f147810 */ /* 0x000fc80007ffe0ff */
[----:B------:R-:W-:-:S13]  /*2940*/  ISETP.GE.U32.AND P0, PT, R20, 0xfe, PT ;  /* 0x000000fe1400780c */ /* 0x000fda0003f06070 */
[----:B------:R-:W-:Y:S05]  /*2950*/  @!P0 BRA `(.L_x_63) ;  /* 0x0000000000808947 */ /* 0x000fea0003800000 */
[----:B------:R-:W-:-:S13]  /*2960*/  ISETP.GT.AND P0, PT, R15, 0xfe, PT ;  /* 0x000000fe0f00780c */ /* 0x000fda0003f04270 */
[----:B------:R-:W-:Y:S05]  /*2970*/  @P0 BRA `(.L_x_64) ;  /* 0x00000000006c0947 */ /* 0x000fea0003800000 */
[----:B------:R-:W-:-:S13]  /*2980*/  ISETP.GE.AND P0, PT, R15, 0x1, PT ;  /* 0x000000010f00780c */ /* 0x000fda0003f06270 */
[----:B------:R-:W-:Y:S05]  /*2990*/  @P0 BRA `(.L_x_65) ;  /* 0x0000000000740947 */ /* 0x000fea0003800000 */
[----:B------:R-:W-:Y:S02]  /*29a0*/  ISETP.GE.AND P0, PT, R15, -0x18, PT ;  /* 0xffffffe80f00780c */ /* 0x000fe40003f06270 */
[----:B------:R-:W-:-:S11]  /*29b0*/  LOP3.LUT R12, R12, 0x80000000, RZ, 0xc0, !PT ;  /* 0x800000000c0c7812 */ /* 0x000fd600078ec0ff */
[----:B------:R-:W-:Y:S05]  /*29c0*/  @!P0 BRA `(.L_x_65) ;  /* 0x0000000000688947 */ /* 0x000fea0003800000 */
[CCC-:B------:R-:W-:Y:S01]  /*29d0*/  FFMA.RZ R23, R21.reuse, R25.reuse, R24.reuse ;  /* 0x0000001915177223 */ /* 0x1c0fe2000000c018 */
[CCC-:B------:R-:W-:Y:S01]  /*29e0*/  FFMA.RP R20, R21.reuse, R25.reuse, R24.reuse ;  /* 0x0000001915147223 */ /* 0x1c0fe20000008018 */
[----:B------:R-:W-:Y:S01]  /*29f0*/  FFMA.RM R21, R21, R25, R24 ;  /* 0x0000001915157223 */ /* 0x000fe20000004018 */
[----:B------:R-:W-:Y:S02]  /*2a00*/  IADD3 R24, PT, PT, R15, 0x20, RZ ;  /* 0x000000200f187810 */ /* 0x000fe40007ffe0ff */
[----:B------:R-:W-:Y:S02]  /*2a10*/  LOP3.LUT R23, R23, 0x7fffff, RZ, 0xc0, !PT ;  /* 0x007fffff17177812 */ /* 0x000fe400078ec0ff */
[----:B------:R-:W-:Y:S02]  /*2a20*/  ISETP.NE.AND P2, PT, R15, RZ, PT ;  /* 0x000000ff0f00720c */ /* 0x000fe40003f45270 */
[----:B------:R-:W-:Y:S02]  /*2a30*/  LOP3.LUT R23, R23, 0x800000, RZ, 0xfc, !PT ;  /* 0x0080000017177812 */ /* 0x000fe400078efcff */
[----:B------:R-:W-:Y:S01]  /*2a40*/  ISETP.NE.AND P1, PT, R15, RZ, PT ;  /* 0x000000ff0f00720c */ /* 0x000fe20003f25270 */
[----:B------:R-:W-:Y:S01]  /*2a50*/  IMAD.MOV R15, RZ, RZ, -R15 ;  /* 0x000000ffff0f7224 */ /* 0x000fe200078e0a0f */
[----:B------:R-:W-:-:S02]  /*2a60*/  SHF.L.U32 R24, R23, R24, RZ ;  /* 0x0000001817187219 */ /* 0x000fc400000006ff */
[----:B------:R-:W-:Y:S02]  /*2a70*/  FSETP.NEU.FTZ.AND P0, PT, R20, R21, PT ;  /* 0x000000151400720b */ /* 0x000fe40003f1d000 */
[----:B------:R-:W-:Y:S02]  /*2a80*/  SEL R20, R15, RZ, P2 ;  /* 0x000000ff0f147207 */ /* 0x000fe40001000000 */
[----:B------:R-:W-:Y:S02]  /*2a90*/  ISETP.NE.AND P1, PT, R24, RZ, P1 ;  /* 0x000000ff1800720c */ /* 0x000fe40000f25270 */
[----:B------:R-:W-:Y:S02]  /*2aa0*/  SHF.R.U32.HI R20, RZ, R20, R23 ;  /* 0x00000014ff147219 */ /* 0x000fe40000011617 */
[----:B------:R-:W-:Y:S02]  /*2ab0*/  PLOP3.LUT P0, PT, P0, P1, PT, 0xf8, 0x8f ;  /* 0x00000000008f781c */ /* 0x000fe40000703f70 */
[----:B------:R-:W-:-:S02]  /*2ac0*/  SHF.R.U32.HI R24, RZ, 0x1, R20 ;  /* 0x00000001ff187819 */ /* 0x000fc40000011614 */
[----:B------:R-:W-:-:S04]  /*2ad0*/  SEL R15, RZ, 0x1, !P0 ;  /* 0x00000001ff0f7807 */ /* 0x000fc80004000000 */
[----:B------:R-:W-:-:S04]  /*2ae0*/  LOP3.LUT R15, R15, 0x1, R24, 0xf8, !PT ;  /* 0x000000010f0f7812 */ /* 0x000fc800078ef818 */
[----:B------:R-:W-:-:S04]  /*2af0*/  LOP3.LUT R15, R15, R20, RZ, 0xc0, !PT ;  /* 0x000000140f0f7212 */ /* 0x000fc800078ec0ff */
[----:B------:R-:W-:-:S04]  /*2b00*/  IADD3 R15, PT, PT, R24, R15, RZ ;  /* 0x0000000f180f7210 */ /* 0x000fc80007ffe0ff */
[----:B------:R-:W-:Y:S01]  /*2b10*/  LOP3.LUT R12, R15, R12, RZ, 0xfc, !PT ;  /* 0x0000000c0f0c7212 */ /* 0x000fe200078efcff */
[----:B------:R-:W-:Y:S06]  /*2b20*/  BRA `(.L_x_65) ;  /* 0x0000000000107947 */ /* 0x000fec0003800000 */
.L_x_64:
[----:B------:R-:W-:-:S04]  /*2b30*/  LOP3.LUT R12, R12, 0x80000000, RZ, 0xc0, !PT ;  /* 0x800000000c0c7812 */ /* 0x000fc800078ec0ff */
[----:B------:R-:W-:Y:S01]  /*2b40*/  LOP3.LUT R12, R12, 0x7f800000, RZ, 0xfc, !PT ;  /* 0x7f8000000c0c7812 */ /* 0x000fe200078efcff */
[----:B------:R-:W-:Y:S06]  /*2b50*/  BRA `(.L_x_65) ;  /* 0x0000000000047947 */ /* 0x000fec0003800000 */
.L_x_63:
[----:B------:R-:W-:-:S07]  /*2b60*/  LEA R12, R23, R12, 0x17 ;  /* 0x0000000c170c7211 */ /* 0x000fce00078eb8ff */
.L_x_65:
[----:B------:R-:W-:Y:S05]  /*2b70*/  BSYNC.RECONVERGENT B1 ;  /* 0x0000000000017941 */ /* 0x000fea0003800200 */
.L_x_62:
[----:B------:R-:W-:Y:S05]  /*2b80*/  BRA `(.L_x_66) ;  /* 0x0000000000207947 */ /* 0x000fea0003800000 */
.L_x_61:
[----:B------:R-:W-:-:S04]  /*2b90*/  LOP3.LUT R12, R25, 0x80000000, R12, 0x48, !PT ;  /* 0x80000000190c7812 */ /* 0x000fc800078e480c */
[----:B------:R-:W-:Y:S01]  /*2ba0*/  LOP3.LUT R12, R12, 0x7f800000, RZ, 0xfc, !PT ;  /* 0x7f8000000c0c7812 */ /* 0x000fe200078efcff */
[----:B------:R-:W-:Y:S06]  /*2bb0*/  BRA `(.L_x_66) ;  /* 0x0000000000147947 */ /* 0x000fec0003800000 */
.L_x_60:
[----:B------:R-:W-:Y:S01]  /*2bc0*/  LOP3.LUT R12, R25, 0x80000000, R12, 0x48, !PT ;  /* 0x80000000190c7812 */ /* 0x000fe200078e480c */
[----:B------:R-:W-:Y:S06]  /*2bd0*/  BRA `(.L_x_66) ;  /* 0x00000000000c7947 */ /* 0x000fec0003800000 */
.L_x_59:
[----:B------:R-:W0:Y:S01]  /*2be0*/  MUFU.RSQ R12, -QNAN ;  /* 0xffc00000000c7908 */ /* 0x000e220000001400 */
[----:B------:R-:W-:Y:S05]  /*2bf0*/  BRA `(.L_x_66) ;  /* 0x0000000000047947 */ /* 0x000fea0003800000 */
.L_x_58:
[----:B------:R-:W-:-:S07]  /*2c00*/  FADD.FTZ R12, R12, R11 ;  /* 0x0000000b0c0c7221 */ /* 0x000fce0000010000 */
.L_x_66:
[----:B------:R-:W-:Y:S05]  /*2c10*/  BSYNC.RECONVERGENT B0 ;  /* 0x0000000000007941 */ /* 0x000fea0003800200 */
.L_x_56:
[----:B------:R-:W-:Y:S01]  /*2c20*/  HFMA2 R21, -RZ, RZ, 0, 0 ;  /* 0x00000000ff157431 */ /* 0x000fe200000001ff */
[----:B------:R-:W-:Y:S01]  /*2c30*/  MOV R20, R22 ;  /* 0x0000001600147202 */ /* 0x000fe20000000f00 */
[----:B0-----:R-:W-:-:S03]  /*2c40*/  IMAD.MOV.U32 R15, RZ, RZ, R12 ;  /* 0x000000ffff0f7224 */ /* 0x001fc600078e000c */
[----:B------:R-:W-:Y:S05]  /*2c50*/  RET.REL.NODEC R20 `(_Z8nextStepP6float4P6float3S2_S0_S2_S2_ii) ;  /* 0xffffffd014e87950 */ /* 0x000fea0003c3ffff */
.L_x_67:
[----:B------:R-:W-:-:S00]  /*2c60*/  BRA `(.L_x_67) ;  /* 0xfffffffc00fc7947 */ /* 0x000fc0000383ffff */
[----:B------:R-:W-:-:S00]  /*2c70*/  NOP ;  /* 0x0000000000007918 */ /* 0x000fc00000000000 */
        /* <DEDUP_REMOVED lines=8> */
.L_x_70:


//--------------------- .nv.shared._Z8nextStepP6float4P6float3S2_S0_S2_S2_ii --------------------------
	.section	.nv.shared._Z8nextStepP6float4P6float3S2_S0_S2_S2_ii,"aw",@nobits
	.sectionflags	@""
	.align	16
.nv.shared._Z8nextStepP6float4P6float3S2_S0_S2_S2_ii:
	.zero		3072


//--------------------- .nv.shared.reserved.0     --------------------------
	.section	.nv.shared.reserved.0,"aw",@nobits
	.weak		__nv_reservedSMEM_offset_0_alias
	.size		__nv_reservedSMEM_offset_0_alias, 0, 64
	.other		__nv_reservedSMEM_offset_0_alias,@"STO_CUDA_RESERVED_SHARED STV_DEFAULT"
__nv_reservedSMEM_offset_0_alias:
	.zero		0
	.zero		64


//--------------------- .nv.constant0._Z8nextStepP6float4P6float3S2_S0_S2_S2_ii --------------------------
	.section	.nv.constant0._Z8nextStepP6float4P6float3S2_S0_S2_S2_ii,"a",@progbits
	.sectionflags	@""
	.align	4
.nv.constant0._Z8nextStepP6float4P6float3S2_S0_S2_S2_ii:
	.zero		952


//--------------------- SYMBOLS --------------------------

	.type		.nv.reservedSmem.offset0,@object
	.size		.nv.reservedSmem.offset0,0x4
	.type		.nv.reservedSmem.cap,@object
	.size		.nv.reservedSmem.cap,0x4
